// auto-generated by cutlass_sweep.gemm — config: {"arch": "sm_90", "cluster_m": 1, "cluster_n": 1, "dtype": "int8", "dtype_b": "int8", "layout": "nt", "stages": 4, "tile_k": 32, "tile_m": 128, "tile_n": 128}
#include "cutlass/cutlass.h"
#include "cutlass/gemm/collective/collective_builder.hpp"
#include "cutlass/gemm/device/gemm_universal_adapter.h"
#include "cutlass/gemm/kernel/gemm_universal.hpp"
#include "cutlass/epilogue/collective/collective_builder.hpp"

using ElemA = int8_t;
using ElemB = int8_t;
using ElemCD = int8_t;
using Acc  = int32_t;
using TileShape    = cute::Shape<cute::_128, cute::_128, cute::_32>;
using ClusterShape = cute::Shape<cute::_1, cute::_1, cute::_1>;

using CollectiveEpilogue = typename cutlass::epilogue::collective::CollectiveBuilder<
    cutlass::arch::Sm90, cutlass::arch::OpClassTensorOp,
    TileShape, ClusterShape,
    cutlass::epilogue::collective::EpilogueTileAuto,
    Acc, Acc,
    ElemCD, cutlass::layout::RowMajor, 128 / cutlass::sizeof_bits<ElemCD>::value,
    ElemCD, cutlass::layout::RowMajor, 128 / cutlass::sizeof_bits<ElemCD>::value,
    cutlass::epilogue::collective::EpilogueScheduleAuto
  >::CollectiveOp;

using CollectiveMainloop = typename cutlass::gemm::collective::CollectiveBuilder<
    cutlass::arch::Sm90, cutlass::arch::OpClassTensorOp,
    ElemA, cutlass::layout::RowMajor, 128 / cutlass::sizeof_bits<ElemA>::value,
    ElemB, cutlass::layout::ColumnMajor, 128 / cutlass::sizeof_bits<ElemB>::value,
    Acc,
    TileShape, ClusterShape,
    cutlass::gemm::collective::StageCount<4>,
    cutlass::gemm::collective::KernelScheduleAuto
  >::CollectiveOp;

using GemmKernel = cutlass::gemm::kernel::GemmUniversal<
    cute::Shape<int,int,int,int>,
    CollectiveMainloop,
    CollectiveEpilogue
>;
using Gemm = cutlass::gemm::device::GemmUniversalAdapter<GemmKernel>;

// Force the device kernel symbol into the cubin without needing a host main.
auto* _anchor = &cutlass::device_kernel<GemmKernel>;


// ===== COMPILED SASS (sm_90a) =====

	.target	sm_90a

	.elftype	@"ET_EXEC"


//--------------------- .note.nv.tkinfo           --------------------------
	.section	.note.nv.tkinfo,"",@"SHT_NOTE"
	.sectionflags	@"SHF_NOTE_NV_TKINFO"
	.tkinfo
        /*0018*/ 	.word	0x00000002
        /*0030*/ 	.string	""
        /*0030*/ 	.string	"ptxas"
        /*0030*/ 	.string	"Cuda compilation tools, release 13.0, V13.0.88"
        /*0030*/ 	.string	"Build cuda_13.0.r13.0/compiler.36424714_0"
        /*0030*/ 	.string	"-arch sm_90a -m 64 "



//--------------------- .note.nv.cuinfo           --------------------------
	.section	.note.nv.cuinfo,"",@"SHT_NOTE"
	.sectionflags	@"SHF_NOTE_NV_CUINFO"
        /*0018*/ 	.short	0x0002
        /*001a*/ 	.short	0x005a
        /*001c*/ 	.short	0x0082
	.zero		2


//--------------------- .nv.info                  --------------------------
	.section	.nv.info,"",@"SHT_CUDA_INFO"
	.align	4


	//----- nvinfo : EIATTR_REGCOUNT
	.align		4
        /*0000*/ 	.byte	0x04, 0x2f
        /*0002*/ 	.short	(.L_15 - .L_14)
	.align		4
.L_14:
        /*0004*/ 	.word	index@(_ZN7cutlass13device_kernelINS_4gemm6kernel13GemmUniversalIN4cute5tupleIJiiiiEEENS1_10collective13CollectiveMmaINS1_34MainloopSm90TmaGmmaWarpSpecializedILi4ENS5_IJNS4_1CILi1EEESB_SB_EEENS1_35KernelTmaWarpSpecializedCooperativeEEENS5_IJNSA_ILi128EEESF_NSA_ILi32EEEEEEaNS5_IJlSB_lEEEaSI_NS4_8TiledMMAINS4_8MMA_AtomIJNS4_4SM904GMMA27MMA_64x128x32_S32S8S8_SS_TNEEEENS4_6LayoutINS5_IJNSA_ILi2EEESB_SB_EEENS5_IJSB_NSA_ILi0EEESS_EEEEENS5_IJNS4_10UnderscoreESV_SV_EEEEENS4_13SM90_TMA_LOADENS4_14ComposedLayoutINS4_7SwizzleILi1ELi4ELi3EEENS4_18smem_ptr_flag_bitsILi8EEENSP_INS5_IJNSA_ILi8EEESG_EEENS5_IJSG_SB_EEEEEEEvNS4_8identityESY_S18_vS19_EENS_8epilogue10collective6detail29Sm90TmaWarpSpecializedAdapterINS1C_15DefaultEpilogueIaSI_SI_NS1B_6thread17LinearCombinationIaLi1EiiLNS1G_9ScaleType4KindE0ELNS_15FloatRoundStyleE2EaEENS1_15EpilogueDefaultEEEEEvvEEEEvNT_6ParamsE)
        /*0008*/ 	.word	0x000000a8


	//----- nvinfo : EIATTR_FRAME_SIZE
	.align		4
.L_15:
        /*000c*/ 	.byte	0x04, 0x11
        /*000e*/ 	.short	(.L_17 - .L_16)
	.align		4
.L_16:
        /*0010*/ 	.word	index@(_ZN7cutlass13device_kernelINS_4gemm6kernel13GemmUniversalIN4cute5tupleIJiiiiEEENS1_10collective13CollectiveMmaINS1_34MainloopSm90TmaGmmaWarpSpecializedILi4ENS5_IJNS4_1CILi1EEESB_SB_EEENS1_35KernelTmaWarpSpecializedCooperativeEEENS5_IJNSA_ILi128EEESF_NSA_ILi32EEEEEEaNS5_IJlSB_lEEEaSI_NS4_8TiledMMAINS4_8MMA_AtomIJNS4_4SM904GMMA27MMA_64x128x32_S32S8S8_SS_TNEEEENS4_6LayoutINS5_IJNSA_ILi2EEESB_SB_EEENS5_IJSB_NSA_ILi0EEESS_EEEEENS5_IJNS4_10UnderscoreESV_SV_EEEEENS4_13SM90_TMA_LOADENS4_14ComposedLayoutINS4_7SwizzleILi1ELi4ELi3EEENS4_18smem_ptr_flag_bitsILi8EEENSP_INS5_IJNSA_ILi8EEESG_EEENS5_IJSG_SB_EEEEEEEvNS4_8identityESY_S18_vS19_EENS_8epilogue10collective6detail29Sm90TmaWarpSpecializedAdapterINS1C_15DefaultEpilogueIaSI_SI_NS1B_6thread17LinearCombinationIaLi1EiiLNS1G_9ScaleType4KindE0ELNS_15FloatRoundStyleE2EaEENS1_15EpilogueDefaultEEEEEvvEEEEvNT_6ParamsE)
        /*0014*/ 	.word	0x00000000


	//----- nvinfo : EIATTR_MIN_STACK_SIZE
	.align		4
.L_17:
        /*0018*/ 	.byte	0x04, 0x12
        /*001a*/ 	.short	(.L_19 - .L_18)
	.align		4
.L_18:
        /*001c*/ 	.word	index@(_ZN7cutlass13device_kernelINS_4gemm6kernel13GemmUniversalIN4cute5tupleIJiiiiEEENS1_10collective13CollectiveMmaINS1_34MainloopSm90TmaGmmaWarpSpecializedILi4ENS5_IJNS4_1CILi1EEESB_SB_EEENS1_35KernelTmaWarpSpecializedCooperativeEEENS5_IJNSA_ILi128EEESF_NSA_ILi32EEEEEEaNS5_IJlSB_lEEEaSI_NS4_8TiledMMAINS4_8MMA_AtomIJNS4_4SM904GMMA27MMA_64x128x32_S32S8S8_SS_TNEEEENS4_6LayoutINS5_IJNSA_ILi2EEESB_SB_EEENS5_IJSB_NSA_ILi0EEESS_EEEEENS5_IJNS4_10UnderscoreESV_SV_EEEEENS4_13SM90_TMA_LOADENS4_14ComposedLayoutINS4_7SwizzleILi1ELi4ELi3EEENS4_18smem_ptr_flag_bitsILi8EEENSP_INS5_IJNSA_ILi8EEESG_EEENS5_IJSG_SB_EEEEEEEvNS4_8identityESY_S18_vS19_EENS_8epilogue10collective6detail29Sm90TmaWarpSpecializedAdapterINS1C_15DefaultEpilogueIaSI_SI_NS1B_6thread17LinearCombinationIaLi1EiiLNS1G_9ScaleType4KindE0ELNS_15FloatRoundStyleE2EaEENS1_15EpilogueDefaultEEEEEvvEEEEvNT_6ParamsE)
        /*0020*/ 	.word	0x00000000
.L_19:


//--------------------- .nv.compat                --------------------------
	.section	.nv.compat,"",@"SHT_CUDA_COMPAT_INFO"
	.align	4
        /*0000*/ 	.byte	0x02, 0x09, 0x01, 0x00, 0x02, 0x02, 0x04, 0x00, 0x02, 0x05, 0x05, 0x00, 0x03, 0x07, 0x01, 0x01
        /*0010*/ 	.byte	0x02, 0x03, 0x01, 0x00, 0x02, 0x06, 0x01, 0x00, 0x04, 0x0b, 0x08, 0x00, 0x00, 0x00, 0x00, 0x00
        /*0020*/ 	.byte	0x00, 0x00, 0x00, 0x00


//--------------------- .nv.info._ZN7cutlass13device_kernelINS_4gemm6kernel13GemmUniversalIN4cute5tupleIJiiiiEEENS1_10collective13CollectiveMmaINS1_34MainloopSm90TmaGmmaWarpSpecializedILi4ENS5_IJNS4_1CILi1EEESB_SB_EEENS1_35KernelTmaWarpSpecializedCooperativeEEENS5_IJNSA_ILi128EEESF_NSA_ILi32EEEEEEaNS5_IJlSB_lEEEaSI_NS4_8TiledMMAINS4_8MMA_AtomIJNS4_4SM904GMMA27MMA_64x128x32_S32S8S8_SS_TNEEEENS4_6LayoutINS5_IJNSA_ILi2EEESB_SB_EEENS5_IJSB_NSA_ILi0EEESS_EEEEENS5_IJNS4_10UnderscoreESV_SV_EEEEENS4_13SM90_TMA_LOADENS4_14ComposedLayoutINS4_7SwizzleILi1ELi4ELi3EEENS4_18smem_ptr_flag_bitsILi8EEENSP_INS5_IJNSA_ILi8EEESG_EEENS5_IJSG_SB_EEEEEEEvNS4_8identityESY_S18_vS19_EENS_8epilogue10collective6detail29Sm90TmaWarpSpecializedAdapterINS1C_15DefaultEpilogueIaSI_SI_NS1B_6thread17LinearCombinationIaLi1EiiLNS1G_9ScaleType4KindE0ELNS_15FloatRoundStyleE2EaEENS1_15EpilogueDefaultEEEEEvvEEEEvNT_6ParamsE --------------------------
	.section	.nv.info._ZN7cutlass13device_kernelINS_4gemm6kernel13GemmUniversalIN4cute5tupleIJiiiiEEENS1_10collective13CollectiveMmaINS1_34MainloopSm90TmaGmmaWarpSpecializedILi4ENS5_IJNS4_1CILi1EEESB_SB_EEENS1_35KernelTmaWarpSpecializedCooperativeEEENS5_IJNSA_ILi128EEESF_NSA_ILi32EEEEEEaNS5_IJlSB_lEEEaSI_NS4_8TiledMMAINS4_8MMA_AtomIJNS4_4SM904GMMA27MMA_64x128x32_S32S8S8_SS_TNEEEENS4_6LayoutINS5_IJNSA_ILi2EEESB_SB_EEENS5_IJSB_NSA_ILi0EEESS_EEEEENS5_IJNS4_10UnderscoreESV_SV_EEEEENS4_13SM90_TMA_LOADENS4_14ComposedLayoutINS4_7SwizzleILi1ELi4ELi3EEENS4_18smem_ptr_flag_bitsILi8EEENSP_INS5_IJNSA_ILi8EEESG_EEENS5_IJSG_SB_EEEEEEEvNS4_8identityESY_S18_vS19_EENS_8epilogue10collective6detail29Sm90TmaWarpSpecializedAdapterINS1C_15DefaultEpilogueIaSI_SI_NS1B_6thread17LinearCombinationIaLi1EiiLNS1G_9ScaleType4KindE0ELNS_15FloatRoundStyleE2EaEENS1_15EpilogueDefaultEEEEEvvEEEEvNT_6ParamsE,"",@"SHT_CUDA_INFO"
	.sectionflags	@""
	.align	4


	//----- nvinfo : EIATTR_CUDA_API_VERSION
	.align		4
        /*0000*/ 	.byte	0x04, 0x37
        /*0002*/ 	.short	(.L_21 - .L_20)
.L_20:
        /*0004*/ 	.word	0x00000082


	//----- nvinfo : EIATTR_KPARAM_INFO
	.align		4
.L_21:
        /*0008*/ 	.byte	0x04, 0x17
        /*000a*/ 	.short	(.L_23 - .L_22)
.L_22:
        /*000c*/ 	.word	0x00000000
        /*0010*/ 	.short	0x0000
        /*0012*/ 	.short	0x0070
        /*0014*/ 	.byte	0x00, 0xf0, 0x01, 0x10


	//----- nvinfo : EIATTR_SPARSE_MMA_MASK
	.align		4
.L_23:
        /*0018*/ 	.byte	0x03, 0x50
        /*001a*/ 	.short	0x0000


	//----- nvinfo : EIATTR_MAXREG_COUNT
	.align		4
        /*001c*/ 	.byte	0x03, 0x1b
        /*001e*/ 	.short	0x00a8


	//----- nvinfo : EIATTR_NUM_BARRIERS
	.align		4
        /*0020*/ 	.byte	0x02, 0x4c
        /*0022*/ 	.byte	0x01
	.zero		1


	//----- nvinfo : EIATTR_EXTERNS
	.align		4
        /*0024*/ 	.byte	0x04, 0x0f
        /*0026*/ 	.short	(.L_25 - .L_24)


	//   ....[0]....
	.align		4
.L_24:
        /*0028*/ 	.word	index@(__assertfail)


	//----- nvinfo : EIATTR_MERCURY_ISA_VERSION
	.align		4
.L_25:
        /*002c*/ 	.byte	0x03, 0x5f
        /*002e*/ 	.short	0x0101


	//----- nvinfo : EIATTR_INT_WARP_WIDE_INSTR_OFFSETS
	.align		4
        /*0030*/ 	.byte	0x04, 0x31
        /*0032*/ 	.short	(.L_27 - .L_26)


	//   ....[0]....
.L_26:
        /*0034*/ 	.word	0x000003b0


	//   ....[1]....
        /*0038*/ 	.word	0x000003c0


	//   ....[2]....
        /*003c*/ 	.word	0x000004e0


	//----- nvinfo : EIATTR_COOP_GROUP_MASK_REGIDS
	.align		4
.L_27:
        /*0040*/ 	.byte	0x04, 0x29
        /*0042*/ 	.short	(.L_29 - .L_28)


	//   ....[0]....
.L_28:
        /*0044*/ 	.word	0xffffffff


	//   ....[1]....
        /*0048*/ 	.word	0xffffffff


	//   ....[2]....
        /*004c*/ 	.word	0xffffffff


	//   ....[3]....
        /*0050*/ 	.word	0xffffffff


	//   ....[4]....
        /*0054*/ 	.word	0xffffffff


	//----- nvinfo : EIATTR_COOP_GROUP_INSTR_OFFSETS
	.align		4
.L_29:
        /*0058*/ 	.byte	0x04, 0x28
        /*005a*/ 	.short	(.L_31 - .L_30)


	//   ....[0]....
.L_30:
        /*005c*/ 	.word	0x00000060


	//   ....[1]....
        /*0060*/ 	.word	0x00000070


	//   ....[2]....
        /*0064*/ 	.word	0x00000130


	//   ....[3]....
        /*0068*/ 	.word	0x000002c0


	//   ....[4]....
        /*006c*/ 	.word	0x00001160


	//----- nvinfo : EIATTR_REG_RECONFIG
	.align		4
.L_31:
        /*0070*/ 	.byte	0x01, 0x54
	.zero		2


	//----- nvinfo : EIATTR_SYSCALL_OFFSETS
	.align		4
        /*0074*/ 	.byte	0x04, 0x46
        /*0076*/ 	.short	(.L_33 - .L_32)


	//   ....[0]....
.L_32:
        /*0078*/ 	.word	0x00001350


	//----- nvinfo : EIATTR_MBARRIER_INSTR_OFFSETS
	.align		4
.L_33:
        /*007c*/ 	.byte	0x04, 0x39
        /*007e*/ 	.short	(.L_35 - .L_34)


	//   ....[0]....
.L_34:
        /*0080*/ 	.word	0x00000230
        /*0084*/ 	.word	0x000000ff
        /*0088*/ 	.word	0x00000000
        /*008c*/ 	.short	0x0100
        /*008e*/ 	.byte	0x08
	.zero		1


	//   ....[1]....
        /*0090*/ 	.word	0x00000240
        /*0094*/ 	.word	0x000000ff
        /*0098*/ 	.word	0x00000020
        /*009c*/ 	.short	0x0100
        /*009e*/ 	.byte	0x08
	.zero		1


	//   ....[2]....
        /*00a0*/ 	.word	0x00000250
        /*00a4*/ 	.word	0x000000ff
        /*00a8*/ 	.word	0x00000008
        /*00ac*/ 	.short	0x0100
        /*00ae*/ 	.byte	0x08
	.zero		1


	//   ....[3]....
        /*00b0*/ 	.word	0x00000260
        /*00b4*/ 	.word	0x000000ff
        /*00b8*/ 	.word	0x00000028
        /*00bc*/ 	.short	0x0100
        /*00be*/ 	.byte	0x08
	.zero		1


	//   ....[4]....
        /*00c0*/ 	.word	0x00000270
        /*00c4*/ 	.word	0x000000ff
        /*00c8*/ 	.word	0x00000010
        /*00cc*/ 	.short	0x0100
        /*00ce*/ 	.byte	0x08
	.zero		1


	//   ....[5]....
        /*00d0*/ 	.word	0x00000280
        /*00d4*/ 	.word	0x000000ff
        /*00d8*/ 	.word	0x00000030
        /*00dc*/ 	.short	0x0100
        /*00de*/ 	.byte	0x08
	.zero		1


	//   ....[6]....
        /*00e0*/ 	.word	0x00000290
        /*00e4*/ 	.word	0x000000ff
        /*00e8*/ 	.word	0x00000018
        /*00ec*/ 	.short	0x0100
        /*00ee*/ 	.byte	0x08
	.zero		1


	//   ....[7]....
        /*00f0*/ 	.word	0x000002a0
        /*00f4*/ 	.word	0x000000ff
        /*00f8*/ 	.word	0x00000038
        /*00fc*/ 	.short	0x0100
        /*00fe*/ 	.byte	0x08
	.zero		1


	//   ....[8]....
        /*0100*/ 	.word	0x00000560
        /*0104*/ 	.word	0x000000ff
        /*0108*/ 	.word	0x00000050
        /*010c*/ 	.short	0x0100
        /*010e*/ 	.byte	0x08
	.zero		1


	//   ....[9]....
        /*0110*/ 	.word	0x000005c0
        /*0114*/ 	.word	0x000000ff
        /*0118*/ 	.word	0x00000058
        /*011c*/ 	.short	0x0100
        /*011e*/ 	.byte	0x08
	.zero		1


	//   ....[10]....
        /*0120*/ 	.word	0x00001420
        /*0124*/ 	.word	0x00000003
        /*0128*/ 	.word	0x00000000
        /*012c*/ 	.short	0x010a
        /*012e*/ 	.byte	0x3f
	.zero		1


	//   ....[11]....
        /*0130*/ 	.word	0x00001480
        /*0134*/ 	.word	0x00000003
        /*0138*/ 	.word	0x00000000
        /*013c*/ 	.short	0x010a
        /*013e*/ 	.byte	0x3f
	.zero		1


	//   ....[12]....
        /*0140*/ 	.word	0x00001690
        /*0144*/ 	.word	0x00000005
        /*0148*/ 	.word	0x00000000
        /*014c*/ 	.short	0x010a
        /*014e*/ 	.byte	0x3f
	.zero		1


	//   ....[13]....
        /*0150*/ 	.word	0x000016d0
        /*0154*/ 	.word	0x00000005
        /*0158*/ 	.word	0x00000000
        /*015c*/ 	.short	0x010a
        /*015e*/ 	.byte	0x3f
	.zero		1


	//   ....[14]....
        /*0160*/ 	.word	0x000017c0
        /*0164*/ 	.word	0x00000004
        /*0168*/ 	.word	0x00000000
        /*016c*/ 	.short	0x0101
        /*016e*/ 	.byte	0x3f
	.zero		1


	//   ....[15]....
        /*0170*/ 	.word	0x00001960
        /*0174*/ 	.word	0x00000000
        /*0178*/ 	.word	0x00000000
        /*017c*/ 	.short	0x0101
        /*017e*/ 	.byte	0x3f
	.zero		1


	//   ....[16]....
        /*0180*/ 	.word	0x00005d10
        /*0184*/ 	.word	0x0000000e
        /*0188*/ 	.word	0x00000020
        /*018c*/ 	.short	0x010a
        /*018e*/ 	.byte	0x3f
	.zero		1


	//   ....[17]....
        /*0190*/ 	.word	0x000060b0
        /*0194*/ 	.word	0x00000005
        /*0198*/ 	.word	0x00000058
        /*019c*/ 	.short	0x0101
        /*019e*/ 	.byte	0x3f
	.zero		1


	//   ....[18]....
        /*01a0*/ 	.word	0x000067c0
        /*01a4*/ 	.word	0x00000007
        /*01a8*/ 	.word	0x00000000
        /*01ac*/ 	.short	0x010a
        /*01ae*/ 	.byte	0x3f
	.zero		1


	//   ....[19]....
        /*01b0*/ 	.word	0x00006840
        /*01b4*/ 	.word	0x00000008
        /*01b8*/ 	.word	0x00000000
        /*01bc*/ 	.short	0x010a
        /*01be*/ 	.byte	0x3f
	.zero		1


	//   ....[20]....
        /*01c0*/ 	.word	0x000068d0
        /*01c4*/ 	.word	0x0000000b
        /*01c8*/ 	.word	0x00000000
        /*01cc*/ 	.short	0x010a
        /*01ce*/ 	.byte	0x3f
	.zero		1


	//   ....[21]....
        /*01d0*/ 	.word	0x00006960
        /*01d4*/ 	.word	0x00000003
        /*01d8*/ 	.word	0x00000000
        /*01dc*/ 	.short	0x010a
        /*01de*/ 	.byte	0x3f
	.zero		1


	//   ....[22]....
        /*01e0*/ 	.word	0x000069c0
        /*01e4*/ 	.word	0x00000003
        /*01e8*/ 	.word	0x00000000
        /*01ec*/ 	.short	0x010a
        /*01ee*/ 	.byte	0x3f
	.zero		1


	//   ....[23]....
        /*01f0*/ 	.word	0x00006a10
        /*01f4*/ 	.word	0x00000005
        /*01f8*/ 	.word	0x00000000
        /*01fc*/ 	.short	0x010a
        /*01fe*/ 	.byte	0x3f
	.zero		1


	//   ....[24]....
        /*0200*/ 	.word	0x00006ae0
        /*0204*/ 	.word	0x0000000e
        /*0208*/ 	.word	0x00000020
        /*020c*/ 	.short	0x010a
        /*020e*/ 	.byte	0x3f
	.zero		1


	//   ....[25]....
        /*0210*/ 	.word	0x00006bb0
        /*0214*/ 	.word	0x00000007
        /*0218*/ 	.word	0x00000000
        /*021c*/ 	.short	0x010a
        /*021e*/ 	.byte	0x3f
	.zero		1


	//   ....[26]....
        /*0220*/ 	.word	0x00006c00
        /*0224*/ 	.word	0x00000008
        /*0228*/ 	.word	0x00000000
        /*022c*/ 	.short	0x010a
        /*022e*/ 	.byte	0x3f
	.zero		1


	//   ....[27]....
        /*0230*/ 	.word	0x00006c50
        /*0234*/ 	.word	0x0000000b
        /*0238*/ 	.word	0x00000000
        /*023c*/ 	.short	0x010a
        /*023e*/ 	.byte	0x3f
	.zero		1


	//----- nvinfo : EIATTR_NUM_MBARRIERS
	.align		4
.L_35:
        /*0240*/ 	.byte	0x03, 0x38
        /*0242*/ 	.short	0x000a


	//----- nvinfo : EIATTR_EXIT_INSTR_OFFSETS
	.align		4
        /*0244*/ 	.byte	0x04, 0x1c
        /*0246*/ 	.short	(.L_37 - .L_36)


	//   ....[0]....
.L_36:
        /*0248*/ 	.word	0x00000660


	//   ....[1]....
        /*024c*/ 	.word	0x00000f20


	//   ....[2]....
        /*0250*/ 	.word	0x000053f0


	//   ....[3]....
        /*0254*/ 	.word	0x00005a20


	//   ....[4]....
        /*0258*/ 	.word	0x000069b0


	//----- nvinfo : EIATTR_MAX_THREADS
	.align		4
.L_37:
        /*025c*/ 	.byte	0x04, 0x05
        /*025e*/ 	.short	(.L_39 - .L_38)
.L_38:
        /*0260*/ 	.word	0x00000180
        /*0264*/ 	.word	0x00000001
        /*0268*/ 	.word	0x00000001


	//----- nvinfo : EIATTR_CRS_STACK_SIZE
	.align		4
.L_39:
        /*026c*/ 	.byte	0x04, 0x1e
        /*026e*/ 	.short	(.L_41 - .L_40)
.L_40:
        /*0270*/ 	.word	0x00000000


	//----- nvinfo : EIATTR_CBANK_PARAM_SIZE
	.align		4
.L_41:
        /*0274*/ 	.byte	0x03, 0x19
        /*0276*/ 	.short	0x0470


	//----- nvinfo : EIATTR_PARAM_CBANK
	.align		4
        /*0278*/ 	.byte	0x04, 0x0a
        /*027a*/ 	.short	(.L_43 - .L_42)
	.align		4
.L_42:
        /*027c*/ 	.word	index@(.nv.constant0._ZN7cutlass13device_kernelINS_4gemm6kernel13GemmUniversalIN4cute5tupleIJiiiiEEENS1_10collective13CollectiveMmaINS1_34MainloopSm90TmaGmmaWarpSpecializedILi4ENS5_IJNS4_1CILi1EEESB_SB_EEENS1_35KernelTmaWarpSpecializedCooperativeEEENS5_IJNSA_ILi128EEESF_NSA_ILi32EEEEEEaNS5_IJlSB_lEEEaSI_NS4_8TiledMMAINS4_8MMA_AtomIJNS4_4SM904GMMA27MMA_64x128x32_S32S8S8_SS_TNEEEENS4_6LayoutINS5_IJNSA_ILi2EEESB_SB_EEENS5_IJSB_NSA_ILi0EEESS_EEEEENS5_IJNS4_10UnderscoreESV_SV_EEEEENS4_13SM90_TMA_LOADENS4_14ComposedLayoutINS4_7SwizzleILi1ELi4ELi3EEENS4_18smem_ptr_flag_bitsILi8EEENSP_INS5_IJNSA_ILi8EEESG_EEENS5_IJSG_SB_EEEEEEEvNS4_8identityESY_S18_vS19_EENS_8epilogue10collective6detail29Sm90TmaWarpSpecializedAdapterINS1C_15DefaultEpilogueIaSI_SI_NS1B_6thread17LinearCombinationIaLi1EiiLNS1G_9ScaleType4KindE0ELNS_15FloatRoundStyleE2EaEENS1_15EpilogueDefaultEEEEEvvEEEEvNT_6ParamsE)
        /*0280*/ 	.short	0x0210
        /*0282*/ 	.short	0x0470


	//----- nvinfo : EIATTR_SW_WAR
	.align		4
.L_43:
        /*0284*/ 	.byte	0x04, 0x36
        /*0286*/ 	.short	(.L_45 - .L_44)
.L_44:
        /*0288*/ 	.word	0x00000008
.L_45:


//--------------------- .nv.callgraph             --------------------------
	.section	.nv.callgraph,"",@"SHT_CUDA_CALLGRAPH"
	.align	4
	.sectionentsize	8
	.align		4
        /*0000*/ 	.word	0x00000000
	.align		4
        /*0004*/ 	.word	0xffffffff
	.align		4
        /*0008*/ 	.word	index@(_ZN7cutlass13device_kernelINS_4gemm6kernel13GemmUniversalIN4cute5tupleIJiiiiEEENS1_10collective13CollectiveMmaINS1_34MainloopSm90TmaGmmaWarpSpecializedILi4ENS5_IJNS4_1CILi1EEESB_SB_EEENS1_35KernelTmaWarpSpecializedCooperativeEEENS5_IJNSA_ILi128EEESF_NSA_ILi32EEEEEEaNS5_IJlSB_lEEEaSI_NS4_8TiledMMAINS4_8MMA_AtomIJNS4_4SM904GMMA27MMA_64x128x32_S32S8S8_SS_TNEEEENS4_6LayoutINS5_IJNSA_ILi2EEESB_SB_EEENS5_IJSB_NSA_ILi0EEESS_EEEEENS5_IJNS4_10UnderscoreESV_SV_EEEEENS4_13SM90_TMA_LOADENS4_14ComposedLayoutINS4_7SwizzleILi1ELi4ELi3EEENS4_18smem_ptr_flag_bitsILi8EEENSP_INS5_IJNSA_ILi8EEESG_EEENS5_IJSG_SB_EEEEEEEvNS4_8identityESY_S18_vS19_EENS_8epilogue10collective6detail29Sm90TmaWarpSpecializedAdapterINS1C_15DefaultEpilogueIaSI_SI_NS1B_6thread17LinearCombinationIaLi1EiiLNS1G_9ScaleType4KindE0ELNS_15FloatRoundStyleE2EaEENS1_15EpilogueDefaultEEEEEvvEEEEvNT_6ParamsE)
	.align		4
        /*000c*/ 	.word	index@(__assertfail)
	.align		4
        /*0010*/ 	.word	0x00000000
	.align		4
        /*0014*/ 	.word	0xfffffffe
	.align		4
        /*0018*/ 	.word	0x00000000
	.align		4
        /*001c*/ 	.word	0xfffffffd
	.align		4
        /*0020*/ 	.word	0x00000000
	.align		4
        /*0024*/ 	.word	0xfffffffc


//--------------------- .nv.constant4             --------------------------
	.section	.nv.constant4,"a",@progbits
	.align	8
	.align		8
.nv.constant4:
        /*0000*/ 	.dword	__assertfail
	.align		8
        /*0008*/ 	.dword	__unnamed_1
	.align		8
        /*0010*/ 	.dword	_ZN40_INTERNAL_de4b449f_4_k_cu_d636fd60_299174cuda3std3__45__cpo5beginE
	.align		8
        /*0018*/ 	.dword	_ZN40_INTERNAL_de4b449f_4_k_cu_d636fd60_299174cuda3std3__45__cpo3endE
	.align		8
        /*0020*/ 	.dword	_ZN40_INTERNAL_de4b449f_4_k_cu_d636fd60_299174cuda3std3__45__cpo6cbeginE
	.align		8
        /*0028*/ 	.dword	_ZN40_INTERNAL_de4b449f_4_k_cu_d636fd60_299174cuda3std3__45__cpo4cendE
	.align		8
        /*0030*/ 	.dword	_ZN40_INTERNAL_de4b449f_4_k_cu_d636fd60_299174cuda3std3__442_GLOBAL__N__de4b449f_4_k_cu_d636fd60_299176ignoreE
	.align		8
        /*0038*/ 	.dword	_ZN40_INTERNAL_de4b449f_4_k_cu_d636fd60_299174cuda3std3__419piecewise_constructE
	.align		8
        /*0040*/ 	.dword	_ZN40_INTERNAL_de4b449f_4_k_cu_d636fd60_299174cuda3std3__48in_placeE
	.align		8
        /*0048*/ 	.dword	_ZN40_INTERNAL_de4b449f_4_k_cu_d636fd60_299174cuda3std6ranges3__45__cpo4swapE
	.align		8
        /*0050*/ 	.dword	_ZN40_INTERNAL_de4b449f_4_k_cu_d636fd60_299174cuda3std6ranges3__45__cpo9iter_moveE
	.align		8
        /*0058*/ 	.dword	_ZN40_INTERNAL_de4b449f_4_k_cu_d636fd60_299174cute7productE
	.align		8
        /*0060*/ 	.dword	_ZN40_INTERNAL_de4b449f_4_k_cu_d636fd60_299174cute1_E
	.align		8
        /*0068*/ 	.dword	$str$22
	.align		8
        /*0070*/ 	.dword	$str$23


//--------------------- .text._ZN7cutlass13device_kernelINS_4gemm6kernel13GemmUniversalIN4cute5tupleIJiiiiEEENS1_10collective13CollectiveMmaINS1_34MainloopSm90TmaGmmaWarpSpecializedILi4ENS5_IJNS4_1CILi1EEESB_SB_EEENS1_35KernelTmaWarpSpecializedCooperativeEEENS5_IJNSA_ILi128EEESF_NSA_ILi32EEEEEEaNS5_IJlSB_lEEEaSI_NS4_8TiledMMAINS4_8MMA_AtomIJNS4_4SM904GMMA27MMA_64x128x32_S32S8S8_SS_TNEEEENS4_6LayoutINS5_IJNSA_ILi2EEESB_SB_EEENS5_IJSB_NSA_ILi0EEESS_EEEEENS5_IJNS4_10UnderscoreESV_SV_EEEEENS4_13SM90_TMA_LOADENS4_14ComposedLayoutINS4_7SwizzleILi1ELi4ELi3EEENS4_18smem_ptr_flag_bitsILi8EEENSP_INS5_IJNSA_ILi8EEESG_EEENS5_IJSG_SB_EEEEEEEvNS4_8identityESY_S18_vS19_EENS_8epilogue10collective6detail29Sm90TmaWarpSpecializedAdapterINS1C_15DefaultEpilogueIaSI_SI_NS1B_6thread17LinearCombinationIaLi1EiiLNS1G_9ScaleType4KindE0ELNS_15FloatRoundStyleE2EaEENS1_15EpilogueDefaultEEEEEvvEEEEvNT_6ParamsE --------------------------
	.section	.text._ZN7cutlass13device_kernelINS_4gemm6kernel13GemmUniversalIN4cute5tupleIJiiiiEEENS1_10collective13CollectiveMmaINS1_34MainloopSm90TmaGmmaWarpSpecializedILi4ENS5_IJNS4_1CILi1EEESB_SB_EEENS1_35KernelTmaWarpSpecializedCooperativeEEENS5_IJNSA_ILi128EEESF_NSA_ILi32EEEEEEaNS5_IJlSB_lEEEaSI_NS4_8TiledMMAINS4_8MMA_AtomIJNS4_4SM904GMMA27MMA_64x128x32_S32S8S8_SS_TNEEEENS4_6LayoutINS5_IJNSA_ILi2EEESB_SB_EEENS5_IJSB_NSA_ILi0EEESS_EEEEENS5_IJNS4_10UnderscoreESV_SV_EEEEENS4_13SM90_TMA_LOADENS4_14ComposedLayoutINS4_7SwizzleILi1ELi4ELi3EEENS4_18smem_ptr_flag_bitsILi8EEENSP_INS5_IJNSA_ILi8EEESG_EEENS5_IJSG_SB_EEEEEEEvNS4_8identityESY_S18_vS19_EENS_8epilogue10collective6detail29Sm90TmaWarpSpecializedAdapterINS1C_15DefaultEpilogueIaSI_SI_NS1B_6thread17LinearCombinationIaLi1EiiLNS1G_9ScaleType4KindE0ELNS_15FloatRoundStyleE2EaEENS1_15EpilogueDefaultEEEEEvvEEEEvNT_6ParamsE,"ax",@progbits
	.align	128
.text._ZN7cutlass13device_kernelINS_4gemm6kernel13GemmUniversalIN4cute5tupleIJiiiiEEENS1_10collective13CollectiveMmaINS1_34MainloopSm90TmaGmmaWarpSpecializedILi4ENS5_IJNS4_1CILi1EEESB_SB_EEENS1_35KernelTmaWarpSpecializedCooperativeEEENS5_IJNSA_ILi128EEESF_NSA_ILi32EEEEEEaNS5_IJlSB_lEEEaSI_NS4_8TiledMMAINS4_8MMA_AtomIJNS4_4SM904GMMA27MMA_64x128x32_S32S8S8_SS_TNEEEENS4_6LayoutINS5_IJNSA_ILi2EEESB_SB_EEENS5_IJSB_NSA_ILi0EEESS_EEEEENS5_IJNS4_10UnderscoreESV_SV_EEEEENS4_13SM90_TMA_LOADENS4_14ComposedLayoutINS4_7SwizzleILi1ELi4ELi3EEENS4_18smem_ptr_flag_bitsILi8EEENSP_INS5_IJNSA_ILi8EEESG_EEENS5_IJSG_SB_EEEEEEEvNS4_8identityESY_S18_vS19_EENS_8epilogue10collective6detail29Sm90TmaWarpSpecializedAdapterINS1C_15DefaultEpilogueIaSI_SI_NS1B_6thread17LinearCombinationIaLi1EiiLNS1G_9ScaleType4KindE0ELNS_15FloatRoundStyleE2EaEENS1_15EpilogueDefaultEEEEEvvEEEEvNT_6ParamsE:
        .type           _ZN7cutlass13device_kernelINS_4gemm6kernel13GemmUniversalIN4cute5tupleIJiiiiEEENS1_10collective13CollectiveMmaINS1_34MainloopSm90TmaGmmaWarpSpecializedILi4ENS5_IJNS4_1CILi1EEESB_SB_EEENS1_35KernelTmaWarpSpecializedCooperativeEEENS5_IJNSA_ILi128EEESF_NSA_ILi32EEEEEEaNS5_IJlSB_lEEEaSI_NS4_8TiledMMAINS4_8MMA_AtomIJNS4_4SM904GMMA27MMA_64x128x32_S32S8S8_SS_TNEEEENS4_6LayoutINS5_IJNSA_ILi2EEESB_SB_EEENS5_IJSB_NSA_ILi0EEESS_EEEEENS5_IJNS4_10UnderscoreESV_SV_EEEEENS4_13SM90_TMA_LOADENS4_14ComposedLayoutINS4_7SwizzleILi1ELi4ELi3EEENS4_18smem_ptr_flag_bitsILi8EEENSP_INS5_IJNSA_ILi8EEESG_EEENS5_IJSG_SB_EEEEEEEvNS4_8identityESY_S18_vS19_EENS_8epilogue10collective6detail29Sm90TmaWarpSpecializedAdapterINS1C_15DefaultEpilogueIaSI_SI_NS1B_6thread17LinearCombinationIaLi1EiiLNS1G_9ScaleType4KindE0ELNS_15FloatRoundStyleE2EaEENS1_15EpilogueDefaultEEEEEvvEEEEvNT_6ParamsE,@function
        .size           _ZN7cutlass13device_kernelINS_4gemm6kernel13GemmUniversalIN4cute5tupleIJiiiiEEENS1_10collective13CollectiveMmaINS1_34MainloopSm90TmaGmmaWarpSpecializedILi4ENS5_IJNS4_1CILi1EEESB_SB_EEENS1_35KernelTmaWarpSpecializedCooperativeEEENS5_IJNSA_ILi128EEESF_NSA_ILi32EEEEEEaNS5_IJlSB_lEEEaSI_NS4_8TiledMMAINS4_8MMA_AtomIJNS4_4SM904GMMA27MMA_64x128x32_S32S8S8_SS_TNEEEENS4_6LayoutINS5_IJNSA_ILi2EEESB_SB_EEENS5_IJSB_NSA_ILi0EEESS_EEEEENS5_IJNS4_10UnderscoreESV_SV_EEEEENS4_13SM90_TMA_LOADENS4_14ComposedLayoutINS4_7SwizzleILi1ELi4ELi3EEENS4_18smem_ptr_flag_bitsILi8EEENSP_INS5_IJNSA_ILi8EEESG_EEENS5_IJSG_SB_EEEEEEEvNS4_8identityESY_S18_vS19_EENS_8epilogue10collective6detail29Sm90TmaWarpSpecializedAdapterINS1C_15DefaultEpilogueIaSI_SI_NS1B_6thread17LinearCombinationIaLi1EiiLNS1G_9ScaleType4KindE0ELNS_15FloatRoundStyleE2EaEENS1_15EpilogueDefaultEEEEEvvEEEEvNT_6ParamsE,(.L_x_198 - _ZN7cutlass13device_kernelINS_4gemm6kernel13GemmUniversalIN4cute5tupleIJiiiiEEENS1_10collective13CollectiveMmaINS1_34MainloopSm90TmaGmmaWarpSpecializedILi4ENS5_IJNS4_1CILi1EEESB_SB_EEENS1_35KernelTmaWarpSpecializedCooperativeEEENS5_IJNSA_ILi128EEESF_NSA_ILi32EEEEEEaNS5_IJlSB_lEEEaSI_NS4_8TiledMMAINS4_8MMA_AtomIJNS4_4SM904GMMA27MMA_64x128x32_S32S8S8_SS_TNEEEENS4_6LayoutINS5_IJNSA_ILi2EEESB_SB_EEENS5_IJSB_NSA_ILi0EEESS_EEEEENS5_IJNS4_10UnderscoreESV_SV_EEEEENS4_13SM90_TMA_LOADENS4_14ComposedLayoutINS4_7SwizzleILi1ELi4ELi3EEENS4_18smem_ptr_flag_bitsILi8EEENSP_INS5_IJNSA_ILi8EEESG_EEENS5_IJSG_SB_EEEEEEEvNS4_8identityESY_S18_vS19_EENS_8epilogue10collective6detail29Sm90TmaWarpSpecializedAdapterINS1C_15DefaultEpilogueIaSI_SI_NS1B_6thread17LinearCombinationIaLi1EiiLNS1G_9ScaleType4KindE0ELNS_15FloatRoundStyleE2EaEENS1_15EpilogueDefaultEEEEEvvEEEEvNT_6ParamsE)
        .other          _ZN7cutlass13device_kernelINS_4gemm6kernel13GemmUniversalIN4cute5tupleIJiiiiEEENS1_10collective13CollectiveMmaINS1_34MainloopSm90TmaGmmaWarpSpecializedILi4ENS5_IJNS4_1CILi1EEESB_SB_EEENS1_35KernelTmaWarpSpecializedCooperativeEEENS5_IJNSA_ILi128EEESF_NSA_ILi32EEEEEEaNS5_IJlSB_lEEEaSI_NS4_8TiledMMAINS4_8MMA_AtomIJNS4_4SM904GMMA27MMA_64x128x32_S32S8S8_SS_TNEEEENS4_6LayoutINS5_IJNSA_ILi2EEESB_SB_EEENS5_IJSB_NSA_ILi0EEESS_EEEEENS5_IJNS4_10UnderscoreESV_SV_EEEEENS4_13SM90_TMA_LOADENS4_14ComposedLayoutINS4_7SwizzleILi1ELi4ELi3EEENS4_18smem_ptr_flag_bitsILi8EEENSP_INS5_IJNSA_ILi8EEESG_EEENS5_IJSG_SB_EEEEEEEvNS4_8identityESY_S18_vS19_EENS_8epilogue10collective6detail29Sm90TmaWarpSpecializedAdapterINS1C_15DefaultEpilogueIaSI_SI_NS1B_6thread17LinearCombinationIaLi1EiiLNS1G_9ScaleType4KindE0ELNS_15FloatRoundStyleE2EaEENS1_15EpilogueDefaultEEEEEvvEEEEvNT_6ParamsE,@"STO_CUDA_ENTRY STV_DEFAULT"
_ZN7cutlass13device_kernelINS_4gemm6kernel13GemmUniversalIN4cute5tupleIJiiiiEEENS1_10collective13CollectiveMmaINS1_34MainloopSm90TmaGmmaWarpSpecializedILi4ENS5_IJNS4_1CILi1EEESB_SB_EEENS1_35KernelTmaWarpSpecializedCooperativeEEENS5_IJNSA_ILi128EEESF_NSA_ILi32EEEEEEaNS5_IJlSB_lEEEaSI_NS4_8TiledMMAINS4_8MMA_AtomIJNS4_4SM904GMMA27MMA_64x128x32_S32S8S8_SS_TNEEEENS4_6LayoutINS5_IJNSA_ILi2EEESB_SB_EEENS5_IJSB_NSA_ILi0EEESS_EEEEENS5_IJNS4_10UnderscoreESV_SV_EEEEENS4_13SM90_TMA_LOADENS4_14ComposedLayoutINS4_7SwizzleILi1ELi4ELi3EEENS4_18smem_ptr_flag_bitsILi8EEENSP_INS5_IJNSA_ILi8EEESG_EEENS5_IJSG_SB_EEEEEEEvNS4_8identityESY_S18_vS19_EENS_8epilogue10collective6detail29Sm90TmaWarpSpecializedAdapterINS1C_15DefaultEpilogueIaSI_SI_NS1B_6thread17LinearCombinationIaLi1EiiLNS1G_9ScaleType4KindE0ELNS_15FloatRoundStyleE2EaEENS1_15EpilogueDefaultEEEEEvvEEEEvNT_6ParamsE:
[----:B------:R-:W0:Y:S01]  /*0000*/  LDC R1, c[0x0][0x28] ;  /* 0x00000a00ff017b82 */ /* 0x000e220000000800 */
[----:B------:R-:W1:Y:S01]  /*0010*/  S2R R4, SR_TID.X ;  /* 0x0000000000047919 */ /* 0x000e620000002100 */
[----:B------:R-:W-:Y:S01]  /*0020*/  ELECT P0, URZ, PT ;  /* 0x00000000003f782f */ /* 0x000fe20003800000 */
[----:B------:R-:W-:Y:S01]  /*0030*/  BSSY B0, `(.L_x_0) ;  /* 0x000000f000007945 */ /* 0x000fe20003800000 */
[--C-:B-1----:R-:W-:Y:S02]  /*0040*/  SHF.R.U32.HI R0, RZ, 0x5, R4.reuse ;  /* 0x00000005ff007819 */ /* 0x102fe40000011604 */
[----:B------:R-:W-:-:S03]  /*0050*/  SHF.R.U32.HI R14, RZ, 0x7, R4 ;  /* 0x00000007ff0e7819 */ /* 0x000fc60000011604 */
[----:B------:R-:W1:Y:S04]  /*0060*/  SHFL.IDX PT, R5, R0, RZ, 0x1f ;  /* 0x00001fff00057589 */ /* 0x000e6800000e0000 */
[----:B------:R2:W3:Y:S01]  /*0070*/  SHFL.IDX PT, R10, R14, RZ, 0x1f ;  /* 0x00001fff0e0a7589 */ /* 0x0004e200000e0000 */
[----:B-1----:R-:W-:-:S13]  /*0080*/  ISETP.NE.OR P0, PT, R5, RZ, !P0 ;  /* 0x000000ff0500720c */ /* 0x002fda0004705670 */
[----:B0-23--:R-:W-:Y:S05]  /*0090*/  @P0 BRA `(.L_x_1) ;  /* 0x0000000000200947 */ /* 0x00dfea0003800000 */
[----:B------:R-:W-:Y:S02]  /*00a0*/  ULDC.64 UR4, c[0x0][0x198] ;  /* 0x0000660000047ab9 */ /* 0x000fe40000000a00 */
[----:B------:R-:W-:Y:S02]  /*00b0*/  UIADD3 UR6, UP0, UR4, 0xf0, URZ ;  /* 0x000000f004067890 */ /* 0x000fe4000ff1e03f */
[----:B------:R-:W-:Y:S02]  /*00c0*/  UIADD3 UR4, UP1, UR4, 0x1f0, URZ ;  /* 0x000001f004047890 */ /* 0x000fe4000ff3e03f */
[----:B------:R-:W-:Y:S02]  /*00d0*/  UIADD3.X UR7, URZ, UR5, URZ, UP0, !UPT ;  /* 0x000000053f077290 */ /* 0x000fe400087fe43f */
[----:B------:R-:W-:-:S07]  /*00e0*/  UIADD3.X UR5, URZ, UR5, URZ, UP1, !UPT ;  /* 0x000000053f057290 */ /* 0x000fce0008ffe43f */
[----:B------:R0:W-:Y:S02]  /*00f0*/  UTMACCTL.PF [UR6] ;  /* 0x00000000060079b9 */ /* 0x0001e40008040000 */
[----:B------:R0:W-:Y:S02]  /*0100*/  UTMACCTL.PF [UR4] ;  /* 0x00000000040079b9 */ /* 0x0001e40008040000 */
[----:B0-----:R-:W-:Y:S01]  /*0110*/  NOP ;  /* 0x0000000000007918 */ /* 0x001fe20000000000 */
.L_x_1:
[----:B------:R-:W-:Y:S05]  /*0120*/  BSYNC B0 ;  /* 0x0000000000007941 */ /* 0x000fea0003800000 */
.L_x_0:
[----:B------:R-:W0:Y:S02]  /*0130*/  SHFL.IDX PT, R2, R0, RZ, 0x1f ;  /* 0x00001fff00027589 */ /* 0x000e2400000e0000 */
[----:B0-----:R-:W-:-:S13]  /*0140*/  ISETP.NE.AND P0, PT, R2, RZ, PT ;  /* 0x000000ff0200720c */ /* 0x001fda0003f05270 */
[----:B------:R-:W-:Y:S05]  /*0150*/  @P0 BRA `(.L_x_2) ;  /* 0x0000000000580947 */ /* 0x000fea0003800000 */
[----:B------:R-:W0:Y:S01]  /*0160*/  S2UR UR8, SR_CgaCtaId ;  /* 0x00000000000879c3 */ /* 0x000e220000008800 */
[----:B------:R-:W-:Y:S01]  /*0170*/  UMOV UR4, 0x400 ;  /* 0x0000040000047882 */ /* 0x000fe20000000000 */
[----:B------:R-:W-:Y:S01]  /*0180*/  UMOV UR5, 0x1 ;  /* 0x0000000100057882 */ /* 0x000fe20000000000 */
[----:B------:R-:W-:Y:S01]  /*0190*/  UMOV UR6, 0x100 ;  /* 0x0000010000067882 */ /* 0x000fe20000000000 */
[----:B------:R-:W-:Y:S01]  /*01a0*/  ELECT P0, URZ, PT ;  /* 0x00000000003f782f */ /* 0x000fe20003800000 */
[----:B------:R-:W-:-:S04]  /*01b0*/  UIADD3 UR6, -UR6, 0x100000, URZ ;  /* 0x0010000006067890 */ /* 0x000fc8000fffe13f */
[----:B------:R-:W-:Y:S02]  /*01c0*/  USHF.L.U32 UR7, UR6, 0xb, URZ ;  /* 0x0000000b06077899 */ /* 0x000fe4000800063f */
[----:B------:R-:W-:Y:S02]  /*01d0*/  USHF.L.U32 UR6, UR6, 0x1, URZ ;  /* 0x0000000106067899 */ /* 0x000fe4000800063f */
[----:B0-----:R-:W-:Y:S02]  /*01e0*/  ULEA UR8, UR8, UR4, 0x18 ;  /* 0x0000000408087291 */ /* 0x001fe4000f8ec03f */
[----:B------:R-:W-:-:S04]  /*01f0*/  UIADD3 UR4, -UR5, 0x100000, URZ ;  /* 0x0010000005047890 */ /* 0x000fc8000fffe13f */
[----:B------:R-:W-:Y:S02]  /*0200*/  USHF.L.U32 UR5, UR4, 0xb, URZ ;  /* 0x0000000b04057899 */ /* 0x000fe4000800063f */
[----:B------:R-:W-:Y:S01]  /*0210*/  USHF.L.U32 UR4, UR4, 0x1, URZ ;  /* 0x0000000104047899 */ /* 0x000fe2000800063f */
[----:B------:R-:W0:Y:S11]  /*0220*/  FENCE.VIEW.ASYNC.S ;  /* 0x00000000000073c6 */ /* 0x000e360000000000 */
[----:B0-----:R0:W1:Y:S01]  /*0230*/  SYNCS.EXCH.64 URZ, [UR8], UR4 ;  /* 0x00000004083f75b2 */ /* 0x0010620008000100 */
[----:B------:R0:W2:Y:S01]  /*0240*/  SYNCS.EXCH.64 URZ, [UR8+0x20], UR6 ;  /* 0x00002006083f75b2 */ /* 0x0000a20008000100 */
[----:B------:R0:W3:Y:S01]  /*0250*/  SYNCS.EXCH.64 URZ, [UR8+0x8], UR4 ;  /* 0x00000804083f75b2 */ /* 0x0000e20008000100 */
[----:B------:R0:W4:Y:S01]  /*0260*/  SYNCS.EXCH.64 URZ, [UR8+0x28], UR6 ;  /* 0x00002806083f75b2 */ /* 0x0001220008000100 */
[----:B------:R0:W0:Y:S01]  /*0270*/  SYNCS.EXCH.64 URZ, [UR8+0x10], UR4 ;  /* 0x00001004083f75b2 */ /* 0x0000220008000100 */
[----:B------:R0:W0:Y:S01]  /*0280*/  SYNCS.EXCH.64 URZ, [UR8+0x30], UR6 ;  /* 0x00003006083f75b2 */ /* 0x0000220008000100 */
[----:B------:R0:W0:Y:S01]  /*0290*/  SYNCS.EXCH.64 URZ, [UR8+0x18], UR4 ;  /* 0x00001804083f75b2 */ /* 0x0000220008000100 */
[----:B------:R0:W0:Y:S01]  /*02a0*/  SYNCS.EXCH.64 URZ, [UR8+0x38], UR6 ;  /* 0x00003806083f75b2 */ /* 0x0000220008000100 */
[----:B------:R-:W-:Y:S01]  /*02b0*/  NOP ;  /* 0x0000000000007918 */ /* 0x000fe20000000000 */
.L_x_2:
[----:B------:R-:W5:Y:S01]  /*02c0*/  SHFL.IDX PT, R0, R0, RZ, 0x1f ;  /* 0x00001fff00007589 */ /* 0x000f6200000e0000 */
[----:B------:R-:W-:Y:S01]  /*02d0*/  ELECT P0, URZ, PT ;  /* 0x00000000003f782f */ /* 0x000fe20003800000 */
[----:B------:R-:W1:Y:S01]  /*02e0*/  LDC R2, c[0x0][0x65c] ;  /* 0x00019700ff027b82 */ /* 0x000e620000000800 */
[----:B0-----:R-:W-:Y:S01]  /*02f0*/  UMOV UR4, 0x20 ;  /* 0x0000002000047882 */ /* 0x001fe20000000000 */
[----:B------:R-:W0:Y:S01]  /*0300*/  S2R R3, SR_CTAID.Y ;  /* 0x0000000000037919 */ /* 0x000e220000002600 */
[----:B------:R-:W-:Y:S01]  /*0310*/  NOP ;  /* 0x0000000000007918 */ /* 0x000fe20000000000 */
[----:B------:R-:W-:Y:S01]  /*0320*/  ISETP.NE.AND P2, PT, R10, RZ, PT ;  /* 0x000000ff0a00720c */ /* 0x000fe20003f45270 */
[----:B------:R-:W-:Y:S01]  /*0330*/  NOP ;  /* 0x0000000000007918 */ /* 0x000fe20000000000 */
[----:B------:R-:W2:Y:S01]  /*0340*/  S2R R6, SR_CTAID.X ;  /* 0x0000000000067919 */ /* 0x000ea20000002500 */
[----:B------:R-:W-:Y:S01]  /*0350*/  IMAD.MOV.U32 R7, RZ, RZ, RZ ;  /* 0x000000ffff077224 */ /* 0x000fe200078e00ff */
[----:B-----5:R-:W-:-:S02]  /*0360*/  ISETP.NE.OR P0, PT, R0, RZ, !P0 ;  /* 0x000000ff0000720c */ /* 0x020fc40004705670 */
[----:B-1----:R-:W-:-:S04]  /*0370*/  ISETP.NE.AND P3, PT, R2, 0x1, PT ;  /* 0x000000010200780c */ /* 0x002fc80003f65270 */
[----:B------:R-:W-:Y:S02]  /*0380*/  P2R R0, PR, RZ, 0x8 ;  /* 0x00000008ff007803 */ /* 0x000fe40000000000 */
[----:B------:R-:W-:-:S04]  /*0390*/  SHF.R.S32.HI R0, RZ, 0x1f, R5 ;  /* 0x0000001fff007819 */ /* 0x000fc80000011405 */
[----:B------:R-:W-:Y:S01]  /*03a0*/  LEA.HI R0, R0, R5, RZ, 0x2 ;  /* 0x0000000500007211 */ /* 0x000fe200078f10ff */
[----:B------:R-:W-:Y:S01]  /*03b0*/  VOTEU.ALL UP0, P0 ;  /* 0x00000000003f7886 */ /* 0x000fe20000000000 */
[----:B------:R-:W-:Y:S01]  /*03c0*/  VOTEU.ALL UP1, P0 ;  /* 0x00000000003f7886 */ /* 0x000fe20000020000 */
[----:B------:R-:W2:Y:S01]  /*03d0*/  @P3 LDC R17, c[0x0][0x10] ;  /* 0x00000400ff113b82 */ /* 0x000ea20000000800 */
[----:B------:R-:W-:Y:S01]  /*03e0*/  LOP3.LUT R0, R0, 0xfffffffc, RZ, 0xc0, !PT ;  /* 0xfffffffc00007812 */ /* 0x000fe200078ec0ff */
[----:B0-----:R-:W-:Y:S01]  /*03f0*/  @P3 IMAD.MOV.U32 R8, RZ, RZ, R3 ;  /* 0x000000ffff083224 */ /* 0x001fe200078e0003 */
[----:B------:R-:W-:Y:S01]  /*0400*/  @!UP0 UMOV UR6, 0x400 ;  /* 0x0000040000068882 */ /* 0x000fe20000000000 */
[----:B------:R-:W-:-:S04]  /*0410*/  @!UP0 UIADD3 UR4, -UR4, 0x100000, URZ ;  /* 0x0010000004048890 */ /* 0x000fc8000fffe13f */
[----:B------:R-:W-:Y:S02]  /*0420*/  @!UP0 USHF.L.U32 UR5, UR4, 0xb, URZ ;  /* 0x0000000b04058899 */ /* 0x000fe4000800063f */
[----:B------:R-:W-:Y:S01]  /*0430*/  @!UP0 USHF.L.U32 UR4, UR4, 0x1, URZ ;  /* 0x0000000104048899 */ /* 0x000fe2000800063f */
[----:B------:R-:W-:Y:S02]  /*0440*/  @P3 IMAD.MOV.U32 R9, RZ, RZ, RZ ;  /* 0x000000ffff093224 */ /* 0x000fe400078e00ff */
[----:B------:R-:W-:Y:S01]  /*0450*/  IMAD.IADD R0, R5, 0x1, -R0 ;  /* 0x0000000105007824 */ /* 0x000fe200078e0a00 */
[----:B------:R-:W0:Y:S01]  /*0460*/  @!UP0 S2UR UR7, SR_CgaCtaId ;  /* 0x00000000000789c3 */ /* 0x000e220000008800 */
[----:B------:R-:W-:-:S03]  /*0470*/  @P3 IMAD.MOV.U32 R5, RZ, RZ, RZ ;  /* 0x000000ffff053224 */ /* 0x000fc600078e00ff */
[----:B------:R-:W-:-:S04]  /*0480*/  ISETP.NE.AND P1, PT, R0, 0x3, PT ;  /* 0x000000030000780c */ /* 0x000fc80003f25270 */
[----:B------:R-:W1:Y:S01]  /*0490*/  @!P3 LDC R11, c[0x0][0xc] ;  /* 0x00000300ff0bbb82 */ /* 0x000e620000000800 */
[----:B--2---:R-:W-:-:S04]  /*04a0*/  @P3 IMAD.WIDE.U32 R16, R6, R17, R8 ;  /* 0x0000001106103225 */ /* 0x004fc800078e0008 */
[----:B------:R-:W-:Y:S01]  /*04b0*/  @P3 IMAD.IADD R17, R17, 0x1, R5 ;  /* 0x0000000111113824 */ /* 0x000fe200078e0205 */
[----:B------:R-:W-:Y:S01]  /*04c0*/  LOP3.LUT R5, R4, 0x7f, RZ, 0xc0, !PT ;  /* 0x0000007f04057812 */ /* 0x000fe200078ec0ff */
[----:B0-----:R-:W-:Y:S01]  /*04d0*/  @!UP0 ULEA UR8, UR7, UR6, 0x18 ;  /* 0x0000000607088291 */ /* 0x001fe2000f8ec03f */
[----:B------:R-:W-:Y:S02]  /*04e0*/  VOTEU.ALL UP0, P0 ;  /* 0x00000000003f7886 */ /* 0x000fe40000000000 */
[----:B------:R-:W-:Y:S01]  /*04f0*/  ULDC UR6, c[0x0][0xc] ;  /* 0x0000030000067ab9 */ /* 0x000fe20000000800 */
[----:B------:R-:W-:Y:S01]  /*0500*/  ISETP.EQ.OR P0, PT, R0, RZ, !P1 ;  /* 0x000000ff0000720c */ /* 0x000fe20004f02670 */
[----:B------:R-:W-:-:S03]  /*0510*/  ULDC UR7, c[0x0][0x10] ;  /* 0x0000040000077ab9 */ /* 0x000fc60000000800 */
[C---:B------:R-:W-:Y:S01]  /*0520*/  ISETP.EQ.AND P0, PT, R10.reuse, RZ, P0 ;  /* 0x000000ff0a00720c */ /* 0x040fe20000702270 */
[----:B------:R-:W-:Y:S02]  /*0530*/  VIADD R10, R10, 0xffffffff ;  /* 0xffffffff0a0a7836 */ /* 0x000fe40000000000 */
[----:B-1----:R-:W-:Y:S01]  /*0540*/  @!P3 IMAD.WIDE.U32 R8, R11, R3, R6 ;  /* 0x000000030b08b225 */ /* 0x002fe200078e0006 */
[----:B------:R-:W0:Y:S02]  /*0550*/  FENCE.VIEW.ASYNC.S ;  /* 0x00000000000073c6 */ /* 0x000e240000000000 */
[----:B0-----:R-:W3:Y:S01]  /*0560*/  @!UP0 SYNCS.EXCH.64 URZ, [UR8+0x50], UR4 ;  /* 0x00005004083f85b2 */ /* 0x001ee20008000100 */
[----:B------:R-:W-:Y:S02]  /*0570*/  SEL R18, RZ, 0x1, !P0 ;  /* 0x00000001ff127807 */ /* 0x000fe40004000000 */
[----:B------:R-:W-:Y:S01]  /*0580*/  ISETP.GE.U32.AND P1, PT, R10, 0x2, PT ;  /* 0x000000020a00780c */ /* 0x000fe20003f26070 */
[----:B------:R-:W-:-:S02]  /*0590*/  @!P3 IMAD.MOV.U32 R16, RZ, RZ, R8 ;  /* 0x000000ffff10b224 */ /* 0x000fc400078e0008 */
[----:B------:R-:W-:Y:S01]  /*05a0*/  @!P3 IMAD.MOV.U32 R17, RZ, RZ, R9 ;  /* 0x000000ffff11b224 */ /* 0x000fe200078e0009 */
[----:B------:R-:W-:Y:S01]  /*05b0*/  SEL R18, R18, 0x2, P1 ;  /* 0x0000000212127807 */ /* 0x000fe20000800000 */
[----:B------:R0:W3:Y:S01]  /*05c0*/  @!UP1 SYNCS.EXCH.64 URZ, [UR8+0x58], UR4 ;  /* 0x00005804083f95b2 */ /* 0x0000e20008000100 */
[----:B------:R-:W-:Y:S01]  /*05d0*/  NOP ;  /* 0x0000000000007918 */ /* 0x000fe20000000000 */
[----:B0-----:R-:W-:-:S03]  /*05e0*/  UIMAD.WIDE.U32 UR4, UR6, UR7, URZ ;  /* 0x00000007060472a5 */ /* 0x001fc6000f8e003f */
[----:B------:R-:W-:Y:S02]  /*05f0*/  ULDC UR6, c[0x0][0x14] ;  /* 0x0000050000067ab9 */ /* 0x000fe40000000800 */
[----:B------:R-:W-:Y:S02]  /*0600*/  UIMAD.WIDE.U32 UR36, UR4, UR6, URZ ;  /* 0x00000006042472a5 */ /* 0x000fe4000f8e003f */
[----:B------:R-:W-:-:S04]  /*0610*/  UIMAD UR42, UR5, UR6, URZ ;  /* 0x00000006052a72a4 */ /* 0x000fc8000f8e023f */
[----:B------:R-:W-:Y:S01]  /*0620*/  UIADD3 UR42, UR37, UR42, URZ ;  /* 0x0000002a252a7290 */ /* 0x000fe2000fffe03f */
[----:B---34-:R-:W-:Y:S06]  /*0630*/  BAR.SYNC.DEFER_BLOCKING 0x0 ;  /* 0x0000000000007b1d */ /* 0x018fec0000010000 */
[----:B------:R-:W-:Y:S05]  /*0640*/  @!P2 BRA `(.L_x_3) ;  /* 0x0000004c006ca947 */ /* 0x000fea0003800000 */
[----:B------:R-:W-:-:S13]  /*0650*/  ISETP.GT.U32.AND P0, PT, R10, 0x1, PT ;  /* 0x000000010a00780c */ /* 0x000fda0003f04070 */
[----:B------:R-:W-:Y:S05]  /*0660*/  @P0 EXIT ;  /* 0x000000000000094d */ /* 0x000fea0003800000 */
[----:B------:R-:W-:Y:S01]  /*0670*/  ULDC.64 UR4, c[0x0][0x650] ;  /* 0x0001940000047ab9 */ /* 0x000fe20000000a00 */
[----:B------:R-:W-:Y:S01]  /*0680*/  PRMT R0, RZ, 0x7610, R0 ;  /* 0x00007610ff007816 */ /* 0x000fe20000000000 */
[----:B------:R-:W-:Y:S01]  /*0690*/  IMAD.MOV.U32 R97, RZ, RZ, -0x1 ;  /* 0xffffffffff617424 */ /* 0x000fe200078e00ff */
[----:B------:R-:W-:Y:S01]  /*06a0*/  ISETP.GE.U32.AND P0, PT, R16, UR4, PT ;  /* 0x0000000410007c0c */ /* 0x000fe2000bf06070 */
[----:B------:R-:W-:Y:S02]  /*06b0*/  IMAD.MOV.U32 R98, RZ, RZ, -0x1 ;  /* 0xffffffffff627424 */ /* 0x000fe400078e00ff */
[----:B------:R-:W-:Y:S01]  /*06c0*/  IMAD.MOV.U32 R96, RZ, RZ, -0x1 ;  /* 0xffffffffff607424 */ /* 0x000fe200078e00ff */
[----:B------:R-:W-:-:S13]  /*06d0*/  ISETP.GE.U32.AND.EX P0, PT, R17, UR5, PT, P0 ;  /* 0x0000000511007c0c */ /* 0x000fda000bf06100 */
[----:B------:R-:W-:Y:S05]  /*06e0*/  @P0 BRA `(.L_x_4) ;  /* 0x0000000400540947 */ /* 0x000fea0003800000 */
[----:B------:R-:W0:Y:S01]  /*06f0*/  LDC.64 R20, c[0x0][0x628] ;  /* 0x00018a00ff147b82 */ /* 0x000e220000000a00 */
[----:B------:R-:W-:Y:S02]  /*0700*/  IMAD.MOV.U32 R8, RZ, RZ, R16 ;  /* 0x000000ffff087224 */ /* 0x000fe400078e0010 */
[----:B------:R-:W-:-:S05]  /*0710*/  IMAD.MOV.U32 R9, RZ, RZ, R17 ;  /* 0x000000ffff097224 */ /* 0x000fca00078e0011 */
[----:B------:R-:W1:Y:S08]  /*0720*/  LDC R0, c[0x0][0x630] ;  /* 0x00018c00ff007b82 */ /* 0x000e700000000800 */
[----:B------:R-:W2:Y:S01]  /*0730*/  LDC.64 R22, c[0x0][0x620] ;  /* 0x00018800ff167b82 */ /* 0x000ea20000000a00 */
[----:B0-----:R-:W-:-:S04]  /*0740*/  ISETP.NE.U32.AND P0, PT, R20, RZ, PT ;  /* 0x000000ff1400720c */ /* 0x001fc80003f05070 */
[----:B------:R-:W-:-:S13]  /*0750*/  ISETP.NE.AND.EX P0, PT, R21, RZ, PT, P0 ;  /* 0x000000ff1500720c */ /* 0x000fda0003f05300 */
[----:B-12---:R-:W-:Y:S05]  /*0760*/  @!P0 BRA `(.L_x_5) ;  /* 0x0000000000288947 */ /* 0x006fea0003800000 */
[----:B------:R-:W0:Y:S02]  /*0770*/  LDC R13, c[0x0][0x634] ;  /* 0x00018d00ff0d7b82 */ /* 0x000e240000000800 */
[----:B0-----:R-:W-:-:S05]  /*0780*/  IADD3 R13, P0, R16, R13, RZ ;  /* 0x0000000d100d7210 */ /* 0x001fca0007f1e0ff */
[----:B------:R-:W-:-:S04]  /*0790*/  IMAD.X R15, RZ, RZ, R17, P0 ;  /* 0x000000ffff0f7224 */ /* 0x000fc800000e0611 */
[----:B------:R-:W-:-:S04]  /*07a0*/  IMAD.WIDE.U32 R8, R15, R20, RZ ;  /* 0x000000140f087225 */ /* 0x000fc800078e00ff */
[----:B------:R-:W-:-:S04]  /*07b0*/  IMAD.WIDE.U32 R10, P0, R13, R21, R8 ;  /* 0x000000150d0a7225 */ /* 0x000fc80007800008 */
[----:B------:R-:W-:-:S04]  /*07c0*/  IMAD.WIDE.U32 R8, R13, R20, RZ ;  /* 0x000000140d087225 */ /* 0x000fc800078e00ff */
[----:B------:R-:W-:Y:S01]  /*07d0*/  IMAD.X R13, RZ, RZ, RZ, P0 ;  /* 0x000000ffff0d7224 */ /* 0x000fe200000e06ff */
[----:B------:R-:W-:Y:S01]  /*07e0*/  IADD3 RZ, P0, R9, R10, RZ ;  /* 0x0000000a09ff7210 */ /* 0x000fe20007f1e0ff */
[----:B------:R-:W-:-:S04]  /*07f0*/  IMAD.MOV.U32 R12, RZ, RZ, R11 ;  /* 0x000000ffff0c7224 */ /* 0x000fc800078e000b */
[----:B------:R-:W-:-:S08]  /*0800*/  IMAD.WIDE.U32.X R8, R15, R21, R12, P0 ;  /* 0x000000150f087225 */ /* 0x000fd000000e040c */
.L_x_5:
[-CC-:B------:R-:W-:Y:S01]  /*0810*/  SHF.R.U64 R96, R8, R0.reuse, R9.reuse ;  /* 0x0000000008607219 */ /* 0x180fe20000001209 */
[----:B------:R-:W0:Y:S01]  /*0820*/  LDC R12, c[0x0][0x618] ;  /* 0x00018600ff0c7b82 */ /* 0x000e220000000800 */
[----:B------:R-:W-:Y:S01]  /*0830*/  SHF.R.U32.HI R7, RZ, R0, R9 ;  /* 0x00000000ff077219 */ /* 0x000fe20000011609 */
[----:B------:R-:W-:Y:S01]  /*0840*/  ULDC UR4, c[0x0][0x150] ;  /* 0x0000540000047ab9 */ /* 0x000fe20000000800 */
[----:B------:R-:W-:Y:S02]  /*0850*/  IADD3 R11, P0, RZ, -R96, RZ ;  /* 0x80000060ff0b7210 */ /* 0x000fe40007f1e0ff */
[----:B------:R-:W-:-:S03]  /*0860*/  I2FP.F32.U32 R0, R6 ;  /* 0x0000000600007245 */ /* 0x000fc60000201000 */
[----:B------:R-:W1:Y:S01]  /*0870*/  LDC.64 R30, c[0x0][0x640] ;  /* 0x00019000ff1e7b82 */ /* 0x000e620000000a00 */
[----:B------:R-:W-:Y:S02]  /*0880*/  IMAD.X R13, RZ, RZ, ~R7, P0 ;  /* 0x000000ffff0d7224 */ /* 0x000fe400000e0e07 */
[----:B------:R-:W-:Y:S01]  /*0890*/  FMUL R0, R0, UR4 ;  /* 0x0000000400007c20 */ /* 0x000fe20008400000 */
[----:B------:R-:W-:Y:S01]  /*08a0*/  IMAD.WIDE.U32 R8, R11, R22, R16 ;  /* 0x000000160b087225 */ /* 0x000fe200078e0010 */
[----:B------:R-:W-:-:S03]  /*08b0*/  ULDC UR4, c[0x0][0x154] ;  /* 0x0000550000047ab9 */ /* 0x000fc60000000800 */
[----:B------:R-:W-:Y:S01]  /*08c0*/  IMAD R10, R13, R22, RZ ;  /* 0x000000160d0a7224 */ /* 0x000fe200078e02ff */
[----:B------:R-:W2:Y:S01]  /*08d0*/  LDC R7, c[0x0][0x144] ;  /* 0x00005100ff077b82 */ /* 0x000ea20000000800 */
[----:B------:R-:W3:Y:S02]  /*08e0*/  F2I.U32.TRUNC.NTZ R0, R0 ;  /* 0x0000000000007305 */ /* 0x000ee4000020f000 */
[----:B------:R-:W-:-:S04]  /*08f0*/  IMAD R11, R11, R23, R10 ;  /* 0x000000170b0b7224 */ /* 0x000fc800078e020a */
[----:B------:R-:W-:Y:S01]  /*0900*/  IMAD.IADD R9, R9, 0x1, R11 ;  /* 0x0000000109097824 */ /* 0x000fe200078e020b */
[----:B------:R-:W4:Y:S01]  /*0910*/  LDC R24, c[0x0][0x608] ;  /* 0x00018200ff187b82 */ /* 0x000f220000000800 */
[----:B------:R-:W-:-:S03]  /*0920*/  IMAD.MOV.U32 R11, RZ, RZ, -0x1 ;  /* 0xffffffffff0b7424 */ /* 0x000fc600078e00ff */
[-CC-:B0-----:R-:W-:Y:S02]  /*0930*/  SHF.R.U64 R22, R8, R12.reuse, R9.reuse ;  /* 0x0000000c08167219 */ /* 0x181fe40000001209 */
[----:B------:R-:W-:Y:S02]  /*0940*/  I2FP.F32.U32 R8, R3 ;  /* 0x0000000300087245 */ /* 0x000fe40000201000 */
[----:B------:R-:W0:Y:S01]  /*0950*/  LDC R28, c[0x0][0x658] ;  /* 0x00019600ff1c7b82 */ /* 0x000e220000000800 */
[----:B-1----:R-:W-:Y:S01]  /*0960*/  ISETP.NE.U32.AND P0, PT, R30, RZ, PT ;  /* 0x000000ff1e00720c */ /* 0x002fe20003f05070 */
[----:B---3--:R-:W-:Y:S02]  /*0970*/  IMAD.MOV R10, RZ, RZ, -R0 ;  /* 0x000000ffff0a7224 */ /* 0x008fe400078e0a00 */
[----:B------:R-:W-:Y:S01]  /*0980*/  FMUL R8, R8, UR4 ;  /* 0x0000000408087c20 */ /* 0x000fe20008400000 */
[----:B------:R-:W-:Y:S02]  /*0990*/  SHF.R.U32.HI R9, RZ, R12, R9 ;  /* 0x0000000cff097219 */ /* 0x000fe40000011609 */
[----:B------:R-:W-:Y:S01]  /*09a0*/  ISETP.NE.AND.EX P0, PT, R31, RZ, PT, P0 ;  /* 0x000000ff1f00720c */ /* 0x000fe20003f05300 */
[----:B------:R1:W3:Y:S01]  /*09b0*/  F2I.U32.TRUNC.NTZ R15, R8 ;  /* 0x00000008000f7305 */ /* 0x0002e2000020f000 */
[----:B------:R-:W1:Y:S01]  /*09c0*/  LDC R20, c[0x0][0x148] ;  /* 0x00005200ff147b82 */ /* 0x000e620000000800 */
[----:B--2---:R-:W-:-:S07]  /*09d0*/  IMAD R0, R7, R10, R6 ;  /* 0x0000000a07007224 */ /* 0x004fce00078e0206 */
[----:B------:R-:W2:Y:S01]  /*09e0*/  LDC R26, c[0x0][0x600] ;  /* 0x00018000ff1a7b82 */ /* 0x000ea20000000800 */
[-CC-:B----4-:R-:W-:Y:S02]  /*09f0*/  SHF.R.U64 R32, R22, R24.reuse, R9.reuse ;  /* 0x0000001816207219 */ /* 0x190fe40000001209 */
[----:B------:R-:W-:Y:S01]  /*0a00*/  SHF.R.U32.HI R7, RZ, R24, R9 ;  /* 0x00000018ff077219 */ /* 0x000fe20000011609 */
[----:B------:R-:W-:-:S04]  /*0a10*/  IMAD.MOV.U32 R9, RZ, RZ, 0x1 ;  /* 0x00000001ff097424 */ /* 0x000fc800078e00ff */
[----:B------:R-:W4:Y:S01]  /*0a20*/  LDC R21, c[0x0][0x648] ;  /* 0x00019200ff157b82 */ /* 0x000f220000000800 */
[-C--:B0-----:R-:W-:Y:S02]  /*0a30*/  SHF.L.U32 R6, R11, R28.reuse, RZ ;  /* 0x0000001c0b067219 */ /* 0x081fe400000006ff */
[--C-:B------:R-:W-:Y:S02]  /*0a40*/  SHF.R.U64 R24, R32, R28, R7.reuse ;  /* 0x0000001c20187219 */ /* 0x100fe40000001207 */
[----:B------:R-:W-:Y:S02]  /*0a50*/  LOP3.LUT R13, RZ, R6, RZ, 0x33, !PT ;  /* 0x00000006ff0d7212 */ /* 0x000fe400078e33ff */
[-C--:B------:R-:W-:Y:S01]  /*0a60*/  SHF.R.U32.HI R7, RZ, R28.reuse, R7 ;  /* 0x0000001cff077219 */ /* 0x080fe20000011607 */
[----:B------:R-:W0:Y:S01]  /*0a70*/  LDC R23, c[0x0][0x638] ;  /* 0x00018e00ff177b82 */ /* 0x000e220000000800 */
[----:B------:R-:W-:Y:S01]  /*0a80*/  SHF.L.U32 R12, R9, R28, RZ ;  /* 0x0000001c090c7219 */ /* 0x000fe200000006ff */
[----:B------:R-:W-:-:S06]  /*0a90*/  IMAD.MOV.U32 R6, RZ, RZ, R24 ;  /* 0x000000ffff067224 */ /* 0x000fcc00078e0018 */
[----:B------:R-:W0:Y:S01]  /*0aa0*/  LDC R97, c[0x0][0x610] ;  /* 0x00018400ff617b82 */ /* 0x000e220000000800 */
[----:B-1-3--:R-:W-:Y:S05]  /*0ab0*/  @!P0 BRA `(.L_x_6) ;  /* 0x0000000000288947 */ /* 0x00afea0003800000 */
[----:B------:R-:W1:Y:S02]  /*0ac0*/  LDC R11, c[0x0][0x64c] ;  /* 0x00019300ff0b7b82 */ /* 0x000e640000000800 */
[----:B-1----:R-:W-:-:S05]  /*0ad0*/  IADD3 R11, P0, R24, R11, RZ ;  /* 0x0000000b180b7210 */ /* 0x002fca0007f1e0ff */
        /* <DEDUP_REMOVED lines=8> */
.L_x_6:
[----:B----4-:R-:W-:Y:S01]  /*0b60*/  SHF.R.U64 R6, R6, R21, R7 ;  /* 0x0000001506067219 */ /* 0x010fe20000001207 */
[----:B--2---:R-:W-:Y:S01]  /*0b70*/  VIADD R7, R26, 0xffffffff ;  /* 0xffffffff1a077836 */ /* 0x004fe20000000000 */
[----:B------:R-:W-:Y:S01]  /*0b80*/  LOP3.LUT R13, R32, R13, RZ, 0xc0, !PT ;  /* 0x0000000d200d7212 */ /* 0x000fe200078ec0ff */
[----:B------:R-:W-:Y:S02]  /*0b90*/  IMAD.MOV R15, RZ, RZ, -R15 ;  /* 0x000000ffff0f7224 */ /* 0x000fe400078e0a0f */
[----:B------:R-:W-:Y:S02]  /*0ba0*/  IMAD.MOV R8, RZ, RZ, -R6 ;  /* 0x000000ffff087224 */ /* 0x000fe400078e0a06 */
[----:B------:R-:W-:Y:S01]  /*0bb0*/  IMAD R13, R12, R6, R13 ;  /* 0x000000060c0d7224 */ /* 0x000fe200078e020d */
[----:B------:R-:W-:Y:S01]  /*0bc0*/  LOP3.LUT R6, R22, R7, RZ, 0xc0, !PT ;  /* 0x0000000716067212 */ /* 0x000fe200078ec0ff */
[----:B------:R-:W-:Y:S02]  /*0bd0*/  @P3 IMAD R0, R20, R15, R3 ;  /* 0x0000000f14003224 */ /* 0x000fe400078e0203 */
[----:B0-----:R-:W-:-:S02]  /*0be0*/  IMAD R3, R8, R23, R24 ;  /* 0x0000001708037224 */ /* 0x001fc400078e0218 */
[----:B------:R-:W-:Y:S02]  /*0bf0*/  IMAD R97, R13, R97, R0 ;  /* 0x000000610d617224 */ /* 0x000fe400078e0200 */
[----:B------:R-:W-:Y:S02]  /*0c00*/  IMAD R6, R3, R26, R6 ;  /* 0x0000001a03067224 */ /* 0x000fe400078e0206 */
[----:B------:R-:W-:-:S03]  /*0c10*/  IMAD.MOV.U32 R0, RZ, RZ, 0x1 ;  /* 0x00000001ff007424 */ /* 0x000fc600078e00ff */
[----:B------:R-:W-:Y:S02]  /*0c20*/  SEL R98, R6, R97, !P3 ;  /* 0x0000006106627207 */ /* 0x000fe40005800000 */
[----:B------:R-:W-:-:S07]  /*0c30*/  SEL R97, R97, R6, !P3 ;  /* 0x0000000661617207 */ /* 0x000fce0005800000 */
.L_x_4:
[----:B------:R-:W-:-:S08]  /*0c40*/  NOP ;  /* 0x0000000000007918 */ /* 0x000fd00000000000 */
[----:B------:R-:W0:Y:S02]  /*0c50*/  USETMAXREG.TRY_ALLOC.CTAPOOL UP0, 0xe8 ;  /* 0x000000e8000079c8 */ /* 0x000e240008000600 */
[----:B0-----:R-:W-:-:S13]  /*0c60*/  PLOP3.LUT P0, PT, PT, PT, UP0, 0x80, 0x0 ;  /* 0x000000000000781c */ /* 0x001fda0003f0f008 */
[----:B------:R-:W-:Y:S05]  /*0c70*/  @!P0 BRA `(.L_x_4) ;  /* 0xfffffffc00f08947 */ /* 0x000fea000383ffff */
[----:B------:R-:W-:Y:S01]  /*0c80*/  ULDC.64 UR4, c[0x0][0x598] ;  /* 0x0001660000047ab9 */ /* 0x000fe20000000a00 */
[----:B------:R-:W-:Y:S01]  /*0c90*/  ULDC.64 UR38, c[0x0][0x208] ;  /* 0x0000820000267ab9 */ /* 0x000fe20000000a00 */
[----:B------:R-:W-:-:S04]  /*0ca0*/  ISETP.NE.U32.AND P0, PT, RZ, UR4, PT ;  /* 0x00000004ff007c0c */ /* 0x000fc8000bf05070 */
[----:B------:R-:W-:-:S13]  /*0cb0*/  ISETP.NE.AND.EX P0, PT, RZ, UR5, PT, P0 ;  /* 0x00000005ff007c0c */ /* 0x000fda000bf05300 */
[----:B------:R-:W-:Y:S05]  /*0cc0*/  @!P0 BRA `(.L_x_7) ;  /* 0x00000000001c8947 */ /* 0x000fea0003800000 */
[----:B------:R-:W0:Y:S02]  /*0cd0*/  LDC.64 R6, c[0x0][0x598] ;  /* 0x00016600ff067b82 */ /* 0x000e240000000a00 */
[----:B0-----:R-:W2:Y:S02]  /*0ce0*/  LDG.E.64 R6, desc[UR38][R6.64] ;  /* 0x0000002606067981 */ /* 0x001ea4000c1e1b00 */
[----:B--2---:R-:W-:-:S04]  /*0cf0*/  ISETP.NE.U32.AND P0, PT, R6, RZ, PT ;  /* 0x000000ff0600720c */ /* 0x004fc80003f05070 */
[----:B------:R-:W-:-:S13]  /*0d00*/  ISETP.NE.AND.EX P0, PT, R7, RZ, PT, P0 ;  /* 0x000000ff0700720c */ /* 0x000fda0003f05300 */
[----:B------:R-:W-:Y:S05]  /*0d10*/  @!P0 BRA `(.L_x_7) ;  /* 0x0000000000088947 */ /* 0x000fea0003800000 */
[----:B------:R0:W5:Y:S01]  /*0d20*/  LD.E R19, desc[UR38][R6.64] ;  /* 0x0000002606137980 */ /* 0x000162000c101900 */
[----:B------:R-:W-:Y:S05]  /*0d30*/  BRA `(.L_x_8) ;  /* 0x0000000000247947 */ /* 0x000fea0003800000 */
.L_x_7:
[----:B------:R-:W-:Y:S02]  /*0d40*/  ULDC.64 UR4, c[0x0][0x588] ;  /* 0x0001620000047ab9 */ /* 0x000fe40000000a00 */
[----:B------:R-:W-:-:S04]  /*0d50*/  ISETP.NE.U32.AND P0, PT, RZ, UR4, PT ;  /* 0x00000004ff007c0c */ /* 0x000fc8000bf05070 */
[----:B------:R-:W-:-:S13]  /*0d60*/  ISETP.NE.AND.EX P0, PT, RZ, UR5, PT, P0 ;  /* 0x00000005ff007c0c */ /* 0x000fda000bf05300 */
[----:B------:R-:W-:Y:S05]  /*0d70*/  @!P0 BRA `(.L_x_9) ;  /* 0x00000000000c8947 */ /* 0x000fea0003800000 */
[----:B------:R-:W0:Y:S02]  /*0d80*/  LDC.64 R6, c[0x0][0x588] ;  /* 0x00016200ff067b82 */ /* 0x000e240000000a00 */
[----:B0-----:R1:W5:Y:S01]  /*0d90*/  LDG.E R19, desc[UR38][R6.64] ;  /* 0x0000002606137981 */ /* 0x001362000c1e1900 */
[----:B------:R-:W-:Y:S05]  /*0da0*/  BRA `(.L_x_8) ;  /* 0x0000000000087947 */ /* 0x000fea0003800000 */
.L_x_9:
[----:B------:R-:W-:Y:S02]  /*0db0*/  ULDC UR4, c[0x0][0x580] ;  /* 0x0001600000047ab9 */ /* 0x000fe40000000800 */
[----:B------:R-:W-:-:S07]  /*0dc0*/  IMAD.U32 R19, RZ, RZ, UR4 ;  /* 0x00000004ff137e24 */ /* 0x000fce000f8e00ff */
.L_x_8:
[----:B------:R-:W-:Y:S02]  /*0dd0*/  ULDC.64 UR4, c[0x0][0x5a0] ;  /* 0x0001680000047ab9 */ /* 0x000fe40000000a00 */
[----:B------:R-:W-:-:S04]  /*0de0*/  ISETP.NE.U32.AND P0, PT, RZ, UR4, PT ;  /* 0x00000004ff007c0c */ /* 0x000fc8000bf05070 */
[----:B------:R-:W-:-:S13]  /*0df0*/  ISETP.NE.AND.EX P0, PT, RZ, UR5, PT, P0 ;  /* 0x00000005ff007c0c */ /* 0x000fda000bf05300 */
[----:B------:R-:W-:Y:S05]  /*0e00*/  @!P0 BRA `(.L_x_10) ;  /* 0x00000000001c8947 */ /* 0x000fea0003800000 */
[----:B01----:R-:W0:Y:S02]  /*0e10*/  LDC.64 R6, c[0x0][0x5a0] ;  /* 0x00016800ff067b82 */ /* 0x003e240000000a00 */
[----:B0-----:R-:W2:Y:S02]  /*0e20*/  LDG.E.64 R6, desc[UR38][R6.64] ;  /* 0x0000002606067981 */ /* 0x001ea4000c1e1b00 */
[----:B--2---:R-:W-:-:S04]  /*0e30*/  ISETP.NE.U32.AND P0, PT, R6, RZ, PT ;  /* 0x000000ff0600720c */ /* 0x004fc80003f05070 */
[----:B------:R-:W-:-:S13]  /*0e40*/  ISETP.NE.AND.EX P0, PT, R7, RZ, PT, P0 ;  /* 0x000000ff0700720c */ /* 0x000fda0003f05300 */
[----:B------:R-:W-:Y:S05]  /*0e50*/  @!P0 BRA `(.L_x_10) ;  /* 0x0000000000088947 */ /* 0x000fea0003800000 */
[----:B------:R0:W5:Y:S01]  /*0e60*/  LD.E R88, desc[UR38][R6.64] ;  /* 0x0000002606587980 */ /* 0x000162000c101900 */
[----:B------:R-:W-:Y:S05]  /*0e70*/  BRA `(.L_x_11) ;  /* 0x0000000000247947 */ /* 0x000fea0003800000 */
.L_x_10:
[----:B------:R-:W-:Y:S02]  /*0e80*/  ULDC.64 UR4, c[0x0][0x590] ;  /* 0x0001640000047ab9 */ /* 0x000fe40000000a00 */
[----:B------:R-:W-:-:S04]  /*0e90*/  ISETP.NE.U32.AND P0, PT, RZ, UR4, PT ;  /* 0x00000004ff007c0c */ /* 0x000fc8000bf05070 */
[----:B------:R-:W-:-:S13]  /*0ea0*/  ISETP.NE.AND.EX P0, PT, RZ, UR5, PT, P0 ;  /* 0x00000005ff007c0c */ /* 0x000fda000bf05300 */
[----:B------:R-:W-:Y:S05]  /*0eb0*/  @!P0 BRA `(.L_x_12) ;  /* 0x00000000000c8947 */ /* 0x000fea0003800000 */
[----:B------:R-:W2:Y:S02]  /*0ec0*/  LDC.64 R88, c[0x0][0x590] ;  /* 0x00016400ff587b82 */ /* 0x000ea40000000a00 */
[----:B--2---:R2:W5:Y:S01]  /*0ed0*/  LDG.E R88, desc[UR38][R88.64] ;  /* 0x0000002658587981 */ /* 0x004562000c1e1900 */
[----:B------:R-:W-:Y:S05]  /*0ee0*/  BRA `(.L_x_11) ;  /* 0x0000000000087947 */ /* 0x000fea0003800000 */
.L_x_12:
[----:B------:R-:W-:Y:S02]  /*0ef0*/  ULDC UR4, c[0x0][0x584] ;  /* 0x0001610000047ab9 */ /* 0x000fe40000000800 */
[----:B------:R-:W-:-:S07]  /*0f00*/  IMAD.U32 R88, RZ, RZ, UR4 ;  /* 0x00000004ff587e24 */ /* 0x000fce000f8e00ff */
.L_x_11:
[----:B------:R-:W-:-:S13]  /*0f10*/  LOP3.LUT P0, RZ, R0, 0xff, RZ, 0xc0, !PT ;  /* 0x000000ff00ff7812 */ /* 0x000fda000780c0ff */
[----:B------:R-:W-:Y:S05]  /*0f20*/  @!P0 EXIT ;  /* 0x000000000000894d */ /* 0x000fea0003800000 */
[----:B------:R-:W3:Y:S01]  /*0f30*/  LDC R90, c[0x0][0x658] ;  /* 0x00019600ff5a7b82 */ /* 0x000ee20000000800 */
[----:B------:R-:W-:Y:S01]  /*0f40*/  LOP3.LUT R14, R14, 0x1, RZ, 0xc0, !PT ;  /* 0x000000010e0e7812 */ /* 0x000fe200078ec0ff */
[----:B------:R-:W-:Y:S01]  /*0f50*/  ULDC.64 UR6, c[0x0][0x288] ;  /* 0x0000a20000067ab9 */ /* 0x000fe20000000a00 */
[----:B------:R-:W-:Y:S01]  /*0f60*/  SHF.R.U32.HI R0, RZ, 0x2, R4 ;  /* 0x00000002ff007819 */ /* 0x000fe20000011604 */
[----:B------:R-:W-:Y:S01]  /*0f70*/  UIADD3 UR4, UR7, 0x1f, URZ ;  /* 0x0000001f07047890 */ /* 0x000fe2000fffe03f */
[----:B------:R-:W-:Y:S01]  /*0f80*/  SHF.R.U32.HI R5, RZ, 0x1, R5 ;  /* 0x00000001ff057819 */ /* 0x000fe20000011605 */
[----:B------:R-:W-:Y:S01]  /*0f90*/  IMAD.SHL.U32 R3, R14, 0x40, RZ ;  /* 0x000000400e037824 */ /* 0x000fe200078e00ff */
[----:B------:R-:W-:Y:S01]  /*0fa0*/  LOP3.LUT R0, R0, 0x7, RZ, 0xc0, !PT ;  /* 0x0000000700007812 */ /* 0x000fe200078ec0ff */
[----:B------:R-:W-:Y:S01]  /*0fb0*/  USHF.R.S32.HI UR5, URZ, 0x1f, UR4 ;  /* 0x0000001f3f057899 */ /* 0x000fe20008011404 */
[----:B------:R-:W-:Y:S01]  /*0fc0*/  LOP3.LUT R5, R5, 0x30, RZ, 0xc0, !PT ;  /* 0x0000003005057812 */ /* 0x000fe200078ec0ff */
[----:B01----:R-:W-:Y:S01]  /*0fd0*/  IMAD.MOV.U32 R7, RZ, RZ, 0x1 ;  /* 0x00000001ff077424 */ /* 0x003fe200078e00ff */
[--C-:B------:R-:W-:Y:S01]  /*0fe0*/  LOP3.LUT R22, R3, 0x40, R0.reuse, 0xe2, !PT ;  /* 0x0000004003167812 */ /* 0x100fe200078ee200 */
[----:B------:R-:W-:Y:S01]  /*0ff0*/  ULEA.HI UR5, UR5, UR4, URZ, 0x5 ;  /* 0x0000000405057291 */ /* 0x000fe2000f8f283f */
[-C--:B------:R-:W-:Y:S01]  /*1000*/  IADD3 R3, RZ, -R5.reuse, -R0 ;  /* 0x80000005ff037210 */ /* 0x080fe20007ffe800 */
[----:B------:R-:W-:Y:S01]  /*1010*/  IMAD.U32 R6, RZ, RZ, UR6 ;  /* 0x00000006ff067e24 */ /* 0x000fe2000f8e00ff */
[----:B------:R-:W-:Y:S01]  /*1020*/  LOP3.LUT R22, R22, R5, RZ, 0xfc, !PT ;  /* 0x0000000516167212 */ /* 0x000fe200078efcff */
[----:B------:R-:W-:Y:S01]  /*1030*/  USHF.R.S32.HI UR43, URZ, 0x5, UR5 ;  /* 0x000000053f2b7899 */ /* 0x000fe20008011405 */
[----:B------:R-:W-:Y:S01]  /*1040*/  IMAD.MOV.U32 R5, RZ, RZ, -0x1 ;  /* 0xffffffffff057424 */ /* 0x000fe200078e00ff */
[----:B--2---:R-:W-:Y:S01]  /*1050*/  LOP3.LUT R89, R4, 0x3, RZ, 0xc0, !PT ;  /* 0x0000000304597812 */ /* 0x004fe200078ec0ff */
[----:B------:R-:W-:Y:S01]  /*1060*/  IMAD R3, R14, -0x40, R3 ;  /* 0xffffffc00e037824 */ /* 0x000fe200078e0203 */
[----:B------:R-:W-:Y:S01]  /*1070*/  UISETP.LT.AND UP0, UPT, UR43, 0x1, UPT ;  /* 0x000000012b00788c */ /* 0x000fe2000bf01270 */
[C---:B------:R-:W-:Y:S01]  /*1080*/  LOP3.LUT R92, R4.reuse, 0x80, RZ, 0xc0, !PT ;  /* 0x00000080045c7812 */ /* 0x040fe200078ec0ff */
[----:B------:R-:W-:Y:S01]  /*1090*/  ULDC UR4, c[0x0][0x284] ;  /* 0x0000a10000047ab9 */ /* 0x000fe20000000800 */
[----:B------:R-:W-:Y:S01]  /*10a0*/  IMAD R89, R89, -0x2, R6 ;  /* 0xfffffffe59597824 */ /* 0x000fe200078e0206 */
[-C--:B---3--:R-:W-:Y:S01]  /*10b0*/  SHF.L.U32 R5, R5, R90.reuse, RZ ;  /* 0x0000005a05057219 */ /* 0x088fe200000006ff */
[----:B------:R-:W-:Y:S01]  /*10c0*/  USEL UR44, UR43, 0x1, UP0 ;  /* 0x000000012b2c7887 */ /* 0x000fe20008000000 */
[----:B------:R-:W-:Y:S01]  /*10d0*/  SHF.L.U32 R90, R7, R90, RZ ;  /* 0x0000005a075a7219 */ /* 0x000fe200000006ff */
[----:B------:R-:W-:Y:S01]  /*10e0*/  IMAD.SHL.U32 R91, R4, 0x2, RZ ;  /* 0x00000002045b7824 */ /* 0x000fe200078e00ff */
[----:B------:R-:W-:Y:S01]  /*10f0*/  SHF.R.U32.HI R92, RZ, 0x7, R92 ;  /* 0x00000007ff5c7819 */ /* 0x000fe2000001165c */
[----:B------:R-:W-:Y:S01]  /*1100*/  VIADD R94, R3, UR4 ;  /* 0x00000004035e7c36 */ /* 0x000fe20008000000 */
[----:B------:R-:W-:Y:S01]  /*1110*/  LOP3.LUT R93, RZ, R5, RZ, 0x33, !PT ;  /* 0x00000005ff5d7212 */ /* 0x000fe200078e33ff */
[----:B------:R-:W-:Y:S01]  /*1120*/  IMAD.MOV.U32 R23, RZ, RZ, RZ ;  /* 0x000000ffff177224 */ /* 0x000fe200078e00ff */
[----:B------:R-:W-:Y:S01]  /*1130*/  UIADD3 UR44, UR43, -UR44, URZ ;  /* 0x8000002c2b2c7290 */ /* 0x000fe2000fffe03f */
[----:B------:R-:W-:Y:S01]  /*1140*/  UMOV UR40, URZ ;  /* 0x0000003f00287c82 */ /* 0x000fe20008000000 */
[----:B------:R-:W-:-:S10]  /*1150*/  UMOV UR41, URZ ;  /* 0x0000003f00297c82 */ /* 0x000fd40008000000 */
.L_x_162:
[----:B0-----:R-:W0:Y:S01]  /*1160*/  SHFL.IDX PT, R0, R92, RZ, 0x1f ;  /* 0x00001fff5c007589 */ /* 0x001e2200000e0000 */
[----:B-1----:R-:W1:Y:S01]  /*1170*/  S2UR UR7, SR_CgaCtaId ;  /* 0x00000000000779c3 */ /* 0x002e620000008800 */
[----:B------:R-:W-:Y:S01]  /*1180*/  UMOV UR6, 0x400 ;  /* 0x0000040000067882 */ /* 0x000fe20000000000 */
[----:B0-----:R-:W-:Y:S01]  /*1190*/  R2UR UR4, R0 ;  /* 0x00000000000472ca */ /* 0x001fe200000e0000 */
[----:B-1----:R-:W-:-:S12]  /*11a0*/  ULEA UR6, UR7, UR6, 0x18 ;  /* 0x0000000607067291 */ /* 0x002fd8000f8ec03f */
[----:B------:R-:W-:-:S04]  /*11b0*/  ULEA.HI UR5, UR4, UR4, URZ, 0x1 ;  /* 0x0000000404057291 */ /* 0x000fc8000f8f083f */
[----:B------:R-:W-:-:S04]  /*11c0*/  ULOP3.LUT UR5, UR5, 0x1ffffe, URZ, 0xc0, !UPT ;  /* 0x001ffffe05057892 */ /* 0x000fc8000f8ec03f */
[----:B------:R-:W-:-:S03]  /*11d0*/  UIADD3 UR5, UR4, -UR5, URZ ;  /* 0x8000000504057290 */ /* 0x000fc6000fffe03f */
[----:B------:R-:W-:Y:S01]  /*11e0*/  ULDC UR4, c[0x0][0x28c] ;  /* 0x0000a30000047ab9 */ /* 0x000fe20000000800 */
[----:B------:R-:W-:Y:S01]  /*11f0*/  ULEA UR5, UR5, UR6, 0xb ;  /* 0x0000000605057291 */ /* 0x000fe2000f8e583f */
[----:B------:R-:W-:-:S03]  /*1200*/  ISETP.LT.AND P0, PT, RZ, UR4, PT ;  /* 0x00000004ff007c0c */ /* 0x000fc6000bf01270 */
[----:B------:R-:W-:-:S04]  /*1210*/  UIADD3 UR5, UR5, 0x100, URZ ;  /* 0x0000010005057890 */ /* 0x000fc8000fffe03f */
[----:B------:R-:W-:-:S04]  /*1220*/  USHF.R.U32.HI UR5, URZ, 0x4, UR5 ;  /* 0x000000043f057899 */ /* 0x000fc80008011605 */
[----:B------:R-:W-:-:S04]  /*1230*/  ULOP3.LUT UR5, UR5, 0x3fff, URZ, 0xc0, !UPT ;  /* 0x00003fff05057892 */ /* 0x000fc8000f8ec03f */
[----:B------:R-:W-:Y:S01]  /*1240*/  ULOP3.LUT UR45, UR5, 0x10000, URZ, 0xfc, !UPT ;  /* 0x00010000052d7892 */ /* 0x000fe2000f8efc3f */
[----:B----4-:R-:W-:Y:S11]  /*1250*/  @P0 BRA `(.L_x_13) ;  /* 0x0000000000400947 */ /* 0x010ff60003800000 */
[----:B------:R-:W-:Y:S01]  /*1260*/  MOV R0, 0x0 ;  /* 0x0000000000007802 */ /* 0x000fe20000000f00 */
[----:B------:R-:W-:Y:S01]  /*1270*/  ULDC.64 UR4, c[0x4][0x68] ;  /* 0x01001a0000047ab9 */ /* 0x000fe20000000a00 */
[----:B------:R-:W-:Y:S01]  /*1280*/  ULDC.64 UR6, c[0x4][0x8] ;  /* 0x0100020000067ab9 */ /* 0x000fe20000000a00 */
[----:B------:R-:W-:Y:S01]  /*1290*/  IMAD.U32 R4, RZ, RZ, UR4 ;  /* 0x00000004ff047e24 */ /* 0x000fe2000f8e00ff */
[----:B------:R0:W1:Y:S01]  /*12a0*/  LDC.64 R14, c[0x4][R0] ;  /* 0x01000000000e7b82 */ /* 0x0000620000000a00 */
[----:B------:R-:W-:Y:S01]  /*12b0*/  IMAD.U32 R5, RZ, RZ, UR5 ;  /* 0x00000005ff057e24 */ /* 0x000fe2000f8e00ff */
[----:B------:R-:W-:Y:S01]  /*12c0*/  ULDC.64 UR4, c[0x4][0x70] ;  /* 0x01001c0000047ab9 */ /* 0x000fe20000000a00 */
[----:B------:R-:W-:Y:S02]  /*12d0*/  IMAD.U32 R10, RZ, RZ, UR6 ;  /* 0x00000006ff0a7e24 */ /* 0x000fe4000f8e00ff */
[----:B------:R-:W-:Y:S02]  /*12e0*/  IMAD.U32 R6, RZ, RZ, UR4 ;  /* 0x00000004ff067e24 */ /* 0x000fe4000f8e00ff */
[----:B------:R-:W-:-:S02]  /*12f0*/  IMAD.U32 R7, RZ, RZ, UR5 ;  /* 0x00000005ff077e24 */ /* 0x000fc4000f8e00ff */
[----:B------:R-:W-:Y:S02]  /*1300*/  IMAD.U32 R11, RZ, RZ, UR7 ;  /* 0x00000007ff0b7e24 */ /* 0x000fe4000f8e00ff */
[----:B------:R-:W-:Y:S02]  /*1310*/  IMAD.MOV.U32 R8, RZ, RZ, 0x1e1 ;  /* 0x000001e1ff087424 */ /* 0x000fe400078e00ff */
[----:B------:R-:W-:Y:S02]  /*1320*/  IMAD.MOV.U32 R12, RZ, RZ, 0x1 ;  /* 0x00000001ff0c7424 */ /* 0x000fe400078e00ff */
[----:B0-----:R-:W-:-:S07]  /*1330*/  IMAD.MOV.U32 R13, RZ, RZ, RZ ;  /* 0x000000ffff0d7224 */ /* 0x001fce00078e00ff */
[----:B------:R-:W-:-:S07]  /*1340*/  LEPC R20, `(.L_x_13) ;  /* 0x000000001014794e */ /* 0x000fce0000000000 */
[----:B-1---5:R-:W-:Y:S05]  /*1350*/  CALL.ABS.NOINC R14 ;  /* 0x000000000e007343 */ /* 0x022fea0003c00000 */
.L_x_13:
[----:B------:R-:W-:-:S04]  /*1360*/  LOP3.LUT R0, R18, 0x1, RZ, 0xfc, !PT ;  /* 0x0000000112007812 */ /* 0x000fc800078efcff */
[----:B------:R-:W-:-:S13]  /*1370*/  ISETP.NE.AND P0, PT, R0, 0x3, PT ;  /* 0x000000030000780c */ /* 0x000fda0003f05270 */
[----:B------:R-:W-:Y:S05]  /*1380*/  @!P0 BRA `(.L_x_14) ;  /* 0x0000000000048947 */ /* 0x000fea0003800000 */
[----:B------:R-:W-:Y:S01]  /*1390*/  BPT.TRAP 0x1 ;  /* 0x000000040000795c */ /* 0x000fe20000300000 */
.L_x_14:
[----:B------:R-:W0:Y:S01]  /*13a0*/  S2UR UR5, SR_CgaCtaId ;  /* 0x00000000000579c3 */ /* 0x000e220000008800 */
[----:B------:R-:W-:Y:S01]  /*13b0*/  UMOV UR4, 0x400 ;  /* 0x0000040000047882 */ /* 0x000fe20000000000 */
[----:B------:R-:W-:Y:S02]  /*13c0*/  IMAD.U32 R0, RZ, RZ, UR40 ;  /* 0x00000028ff007e24 */ /* 0x000fe4000f8e00ff */
[----:B------:R-:W-:-:S03]  /*13d0*/  IMAD.U32 R3, RZ, RZ, UR41 ;  /* 0x00000029ff037e24 */ /* 0x000fc6000f8e00ff */
[----:B------:R-:W-:Y:S01]  /*13e0*/  SHF.L.U32 R0, R0, 0x1f, RZ ;  /* 0x0000001f00007819 */ /* 0x000fe200000006ff */
[----:B0-----:R-:W-:-:S06]  /*13f0*/  ULEA UR4, UR5, UR4, 0x18 ;  /* 0x0000000405047291 */ /* 0x001fcc000f8ec03f */
[----:B------:R-:W-:-:S04]  /*1400*/  IMAD.U32 R6, RZ, RZ, UR4 ;  /* 0x00000004ff067e24 */ /* 0x000fc8000f8e00ff */
[----:B------:R-:W-:-:S04]  /*1410*/  IMAD R3, R3, 0x8, R6 ;  /* 0x0000000803037824 */ /* 0x000fc800078e0206 */
[----:B------:R0:W1:Y:S01]  /*1420*/  SYNCS.PHASECHK.TRANS64.TRYWAIT P1, [R3+URZ], R0 ;  /* 0x00000000030075a7 */ /* 0x000062000802017f */
[----:B------:R-:W-:Y:S05]  /*1430*/  @!P0 BRA `(.L_x_15) ;  /* 0x0000000000048947 */ /* 0x000fea0003800000 */
[----:B------:R-:W-:Y:S01]  /*1440*/  BPT.TRAP 0x1 ;  /* 0x000000040000795c */ /* 0x000fe20000300000 */
.L_x_15:
[----:B------:R-:W-:-:S05]  /*1450*/  IMAD.U32 R4, RZ, RZ, UR44 ;  /* 0x0000002cff047e24 */ /* 0x000fca000f8e00ff */
[----:B------:R-:W-:Y:S01]  /*1460*/  ISETP.GE.AND P2, PT, R4, 0x1, PT ;  /* 0x000000010400780c */ /* 0x000fe20003f46270 */
[----:B-1----:R-:W-:-:S12]  /*1470*/  @P1 BRA `(.L_x_16) ;  /* 0x0000000000081947 */ /* 0x002fd80003800000 */
[----:B------:R-:W1:Y:S02]  /*1480*/  SYNCS.PHASECHK.TRANS64.TRYWAIT P1, [R3+URZ], R0 ;  /* 0x00000000030075a7 */ /* 0x000e64000802017f */
[----:B-1----:R-:W-:Y:S05]  /*1490*/  @!P1 BRA `(.L_x_17) ;  /* 0x0000005400489947 */ /* 0x002fea0003800000 */
.L_x_16:
[----:B------:R-:W-:Y:S05]  /*14a0*/  WARPSYNC.ALL ;  /* 0x0000000000007948 */ /* 0x000fea0003800000 */
[----:B------:R-:W-:Y:S01]  /*14b0*/  R2UR UR4, R6 ;  /* 0x00000000060472ca */ /* 0x000fe200000e0000 */
[----:B------:R-:W-:Y:S01]  /*14c0*/  WARPGROUP.ARRIVE ;  /* 0x00000000000079c5 */ /* 0x000fe20000000000 */
[----:B------:R-:W-:Y:S01]  /*14d0*/  UMOV UR5, 0xc0000010 ;  /* 0xc000001000057882 */ /* 0x000fe20000000000 */
[----:B------:R-:W-:-:S10]  /*14e0*/  UMOV UR7, 0xc0000010 ;  /* 0xc000001000077882 */ /* 0x000fd40000000000 */
[----:B------:R-:W-:-:S04]  /*14f0*/  UIADD3 UR4, UR4, 0x4100, URZ ;  /* 0x0000410004047890 */ /* 0x000fc8000fffe03f */
[----:B------:R-:W-:-:S04]  /*1500*/  USHF.R.U32.HI UR4, URZ, 0x4, UR4 ;  /* 0x000000043f047899 */ /* 0x000fc80008011604 */
[----:B------:R-:W-:-:S04]  /*1510*/  ULOP3.LUT UR4, UR4, 0x3fff, URZ, 0xc0, !UPT ;  /* 0x00003fff04047892 */ /* 0x000fc8000f8ec03f */
[----:B------:R-:W-:Y:S02]  /*1520*/  ULOP3.LUT UR9, UR4, 0x10000, URZ, 0xfc, !UPT ;  /* 0x0001000004097892 */ /* 0x000fe4000f8efc3f */
[----:B------:R-:W-:Y:S02]  /*1530*/  ULEA UR4, UR41, UR45, 0x8 ;  /* 0x0000002d29047291 */ /* 0x000fe4000f8e403f */
[----:B------:R-:W-:-:S09]  /*1540*/  ULEA UR6, UR41, UR9, 0x8 ;  /* 0x0000000929067291 */ /* 0x000fd2000f8e403f */
[----:B------:R-:W-:Y:S03]  /*1550*/  IGMMA.64x128x32.S8.S8 R24, gdesc[UR4], RZ, !UPT, gsb0 ;  /* 0x03600000041879f1 */ /* 0x000fe6000c0410ff */
[----:B------:R-:W-:Y:S02]  /*1560*/  WARPGROUP.DEPBAR.LE gsb0, 0x0 ;  /* 0x00008000000079c5 */ /* 0x000fe40000010000 */
[----:B------:R-:W-:Y:S05]  /*1570*/  @!P2 BRA `(.L_x_18) ;  /* 0x0000000000c8a947 */ /* 0x000fea0003800000 */
[----:B------:R-:W-:Y:S01]  /*1580*/  UIADD3 UR4, UR41, 0x1, URZ ;  /* 0x0000000129047890 */ /* 0x000fe2000fffe03f */
[----:B01----:R-:W-:Y:S02]  /*1590*/  IMAD.U32 R0, RZ, RZ, UR44 ;  /* 0x0000002cff007e24 */ /* 0x003fe4000f8e00ff */
[----:B------:R-:W-:Y:S01]  /*15a0*/  IMAD.U32 R3, RZ, RZ, UR41 ;  /* 0x00000029ff037e24 */ /* 0x000fe2000f8e00ff */
[----:B------:R-:W-:-:S04]  /*15b0*/  UISETP.NE.AND UP0, UPT, UR4, 0x4, UPT ;  /* 0x000000040400788c */ /* 0x000fc8000bf05270 */
[----:B------:R-:W-:Y:S02]  /*15c0*/  USEL UR5, URZ, 0x1, UP0 ;  /* 0x000000013f057887 */ /* 0x000fe40008000000 */
[----:B------:R-:W-:Y:S02]  /*15d0*/  USEL UR8, UR4, URZ, UP0 ;  /* 0x0000003f04087287 */ /* 0x000fe40008000000 */
[----:B------:R-:W-:-:S06]  /*15e0*/  ULOP3.LUT UR5, UR40, UR5, URZ, 0x3c, !UPT ;  /* 0x0000000528057292 */ /* 0x000fcc000f8e3c3f */
[----:B------:R-:W-:-:S07]  /*15f0*/  IMAD.U32 R7, RZ, RZ, UR5 ;  /* 0x00000005ff077e24 */ /* 0x000fce000f8e00ff */
.L_x_25:
[----:B0-----:R-:W-:Y:S05]  /*1600*/  @!P0 BRA `(.L_x_19) ;  /* 0x0000000000048947 */ /* 0x001fea0003800000 */
[----:B------:R-:W-:Y:S01]  /*1610*/  BPT.TRAP 0x1 ;  /* 0x000000040000795c */ /* 0x000fe20000300000 */
.L_x_19:
[----:B------:R-:W0:Y:S01]  /*1620*/  S2UR UR5, SR_CgaCtaId ;  /* 0x00000000000579c3 */ /* 0x000e220000008800 */
[----:B------:R-:W-:Y:S01]  /*1630*/  UMOV UR4, 0x400 ;  /* 0x0000040000047882 */ /* 0x000fe20000000000 */
[----:B------:R-:W-:Y:S01]  /*1640*/  IMAD.U32 R5, RZ, RZ, UR8 ;  /* 0x00000008ff057e24 */ /* 0x000fe2000f8e00ff */
[----:B------:R-:W-:Y:S01]  /*1650*/  SHF.L.U32 R4, R7, 0x1f, RZ ;  /* 0x0000001f07047819 */ /* 0x000fe200000006ff */
[----:B0-----:R-:W-:-:S06]  /*1660*/  ULEA UR4, UR5, UR4, 0x18 ;  /* 0x0000000405047291 */ /* 0x001fcc000f8ec03f */
[----:B------:R-:W-:-:S04]  /*1670*/  IMAD.U32 R6, RZ, RZ, UR4 ;  /* 0x00000004ff067e24 */ /* 0x000fc8000f8e00ff */
[----:B------:R-:W-:-:S04]  /*1680*/  IMAD R5, R5, 0x8, R6 ;  /* 0x0000000805057824 */ /* 0x000fc800078e0206 */
[----:B------:R0:W1:Y:S01]  /*1690*/  SYNCS.PHASECHK.TRANS64.TRYWAIT P1, [R5+URZ], R4 ;  /* 0x00000004050075a7 */ /* 0x000062000802017f */
[----:B------:R-:W-:Y:S05]  /*16a0*/  @!P0 BRA `(.L_x_20) ;  /* 0x0000000000048947 */ /* 0x000fea0003800000 */
[----:B------:R-:W-:Y:S01]  /*16b0*/  BPT.TRAP 0x1 ;  /* 0x000000040000795c */ /* 0x000fe20000300000 */
.L_x_20:
[----:B-1----:R-:W-:Y:S05]  /*16c0*/  @P1 BRA `(.L_x_21) ;  /* 0x0000000000081947 */ /* 0x002fea0003800000 */
[----:B------:R-:W1:Y:S02]  /*16d0*/  SYNCS.PHASECHK.TRANS64.TRYWAIT P1, [R5+URZ], R4 ;  /* 0x00000004050075a7 */ /* 0x000e64000802017f */
[----:B-1----:R-:W-:Y:S05]  /*16e0*/  @!P1 BRA `(.L_x_22) ;  /* 0x0000005000c89947 */ /* 0x002fea0003800000 */
.L_x_21:
[----:B------:R-:W-:Y:S01]  /*16f0*/  ULEA UR4, UR8, UR45, 0x8 ;  /* 0x0000002d08047291 */ /* 0x000fe2000f8e403f */
[----:B------:R-:W-:Y:S01]  /*1700*/  WARPGROUP.ARRIVE ;  /* 0x00000000000079c5 */ /* 0x000fe20000000000 */
[----:B------:R-:W-:Y:S01]  /*1710*/  ULEA UR6, UR8, UR9, 0x8 ;  /* 0x0000000908067291 */ /* 0x000fe2000f8e403f */
[----:B------:R-:W-:Y:S01]  /*1720*/  UMOV UR5, 0xc0000010 ;  /* 0xc000001000057882 */ /* 0x000fe20000000000 */
[----:B------:R-:W-:-:S07]  /*1730*/  UMOV UR7, 0xc0000010 ;  /* 0xc000001000077882 */ /* 0x000fce0000000000 */
[----:B------:R-:W-:Y:S03]  /*1740*/  IGMMA.64x128x32.S8.S8 R24, gdesc[UR4], R24, gsb0 ;  /* 0x03600000041879f1 */ /* 0x000fe60008041018 */
[----:B------:R-:W-:Y:S02]  /*1750*/  WARPGROUP.DEPBAR.LE gsb0, 0x0 ;  /* 0x00008000000079c5 */ /* 0x000fe40000010000 */
[----:B------:R-:W-:Y:S05]  /*1760*/  @!P0 BRA `(.L_x_23) ;  /* 0x0000000000048947 */ /* 0x000fea0003800000 */
[----:B------:R-:W-:Y:S01]  /*1770*/  BPT.TRAP 0x1 ;  /* 0x000000040000795c */ /* 0x000fe20000300000 */
.L_x_23:
[----:B01----:R-:W-:Y:S01]  /*1780*/  IMAD R4, R3, 0x8, R6 ;  /* 0x0000000803047824 */ /* 0x003fe200078e0206 */
[----:B------:R-:W-:-:S03]  /*1790*/  ISETP.GT.U32.AND P1, PT, R18, 0x1, PT ;  /* 0x000000011200780c */ /* 0x000fc60003f24070 */
[----:B------:R-:W-:-:S05]  /*17a0*/  VIADD R4, R4, 0x20 ;  /* 0x0000002004047836 */ /* 0x000fca0000000000 */
[----:B------:R-:W-:-:S04]  /*17b0*/  PRMT R4, RZ, 0x654, R4 ;  /* 0x00000654ff047816 */ /* 0x000fc80000000004 */
[----:B------:R0:W-:Y:S01]  /*17c0*/  SYNCS.ARRIVE.TRANS64.RED.A1T0 RZ, [R4+URZ], RZ ;  /* 0x000000ff04ff79a7 */ /* 0x0001e2000810043f */
[----:B------:R-:W-:Y:S05]  /*17d0*/  @P1 BRA `(.L_x_24) ;  /* 0x0000000000041947 */ /* 0x000fea0003800000 */
[----:B------:R-:W-:Y:S01]  /*17e0*/  BPT.TRAP 0x1 ;  /* 0x000000040000795c */ /* 0x000fe20000300000 */
.L_x_24:
[----:B------:R-:W-:Y:S01]  /*17f0*/  UIADD3 UR8, UR8, 0x1, URZ ;  /* 0x0000000108087890 */ /* 0x000fe2000fffe03f */
[C---:B------:R-:W-:Y:S01]  /*1800*/  ISETP.GT.AND P2, PT, R0.reuse, 0x1, PT ;  /* 0x000000010000780c */ /* 0x040fe20003f44270 */
[----:B------:R-:W-:Y:S02]  /*1810*/  VIADD R3, R3, 0x1 ;  /* 0x0000000103037836 */ /* 0x000fe40000000000 */
[----:B------:R-:W-:Y:S01]  /*1820*/  UISETP.NE.AND UP0, UPT, UR8, 0x4, UPT ;  /* 0x000000040800788c */ /* 0x000fe2000bf05270 */
[----:B------:R-:W-:Y:S02]  /*1830*/  VIADD R0, R0, 0xffffffff ;  /* 0xffffffff00007836 */ /* 0x000fe40000000000 */
[C---:B------:R-:W-:Y:S01]  /*1840*/  ISETP.NE.AND P1, PT, R3.reuse, 0x4, PT ;  /* 0x000000040300780c */ /* 0x040fe20003f25270 */
[----:B------:R-:W-:Y:S02]  /*1850*/  USEL UR4, URZ, 0x1, UP0 ;  /* 0x000000013f047887 */ /* 0x000fe40008000000 */
[----:B------:R-:W-:Y:S01]  /*1860*/  USEL UR8, UR8, URZ, UP0 ;  /* 0x0000003f08087287 */ /* 0x000fe20008000000 */
[----:B------:R-:W-:-:S03]  /*1870*/  SEL R3, R3, RZ, P1 ;  /* 0x000000ff03037207 */ /* 0x000fc60000800000 */
[----:B------:R-:W-:Y:S01]  /*1880*/  LOP3.LUT R7, R7, UR4, RZ, 0x3c, !PT ;  /* 0x0000000407077c12 */ /* 0x000fe2000f8e3cff */
[----:B------:R-:W-:Y:S07]  /*1890*/  @P2 BRA `(.L_x_25) ;  /* 0xfffffffc00582947 */ /* 0x000fee000383ffff */
.L_x_18:
[----:B01----:R-:W0:Y:S02]  /*18a0*/  LDC R0, c[0x0][0x28c] ;  /* 0x0000a300ff007b82 */ /* 0x003e240000000800 */
[----:B0-----:R-:W-:-:S13]  /*18b0*/  ISETP.GE.AND P1, PT, R0, 0x1, PT ;  /* 0x000000010000780c */ /* 0x001fda0003f26270 */
[----:B------:R-:W-:Y:S05]  /*18c0*/  @!P1 BRA `(.L_x_26) ;  /* 0x0000000000309947 */ /* 0x000fea0003800000 */
[----:B------:R-:W-:Y:S05]  /*18d0*/  @!P0 BRA `(.L_x_27) ;  /* 0x0000000000048947 */ /* 0x000fea0003800000 */
[----:B------:R-:W-:Y:S01]  /*18e0*/  BPT.TRAP 0x1 ;  /* 0x000000040000795c */ /* 0x000fe20000300000 */
.L_x_27:
[----:B------:R-:W-:Y:S01]  /*18f0*/  UIADD3 UR4, UR44, UR41, URZ ;  /* 0x000000292c047290 */ /* 0x000fe2000fffe03f */
[----:B------:R-:W-:-:S03]  /*1900*/  ISETP.GT.U32.AND P0, PT, R18, 0x1, PT ;  /* 0x000000011200780c */ /* 0x000fc60003f04070 */
[----:B------:R-:W-:-:S04]  /*1910*/  USHF.L.U32 UR4, UR4, 0x3, URZ ;  /* 0x0000000304047899 */ /* 0x000fc8000800063f */
[----:B------:R-:W-:-:S06]  /*1920*/  ULOP3.LUT UR4, UR4, 0x18, URZ, 0xc0, !UPT ;  /* 0x0000001804047892 */ /* 0x000fcc000f8ec03f */
[----:B------:R-:W-:-:S05]  /*1930*/  IMAD.U32 R3, RZ, RZ, UR4 ;  /* 0x00000004ff037e24 */ /* 0x000fca000f8e00ff */
[----:B------:R-:W-:-:S04]  /*1940*/  IADD3 R0, R6, 0x20, R3 ;  /* 0x0000002006007810 */ /* 0x000fc80007ffe003 */
[----:B------:R-:W-:-:S04]  /*1950*/  PRMT R0, RZ, 0x654, R0 ;  /* 0x00000654ff007816 */ /* 0x000fc80000000000 */
[----:B------:R0:W-:Y:S01]  /*1960*/  SYNCS.ARRIVE.TRANS64.RED.A1T0 RZ, [R0+URZ], RZ ;  /* 0x000000ff00ff79a7 */ /* 0x0001e2000810043f */
[----:B------:R-:W-:Y:S05]  /*1970*/  @P0 BRA `(.L_x_26) ;  /* 0x0000000000040947 */ /* 0x000fea0003800000 */
[----:B------:R-:W-:Y:S01]  /*1980*/  BPT.TRAP 0x1 ;  /* 0x000000040000795c */ /* 0x000fe20000300000 */
.L_x_26:
[----:B------:R-:W-:Y:S01]  /*1990*/  UIADD3 UR41, UR43, UR41, URZ ;  /* 0x000000292b297290 */ /* 0x000fe2000fffe03f */
[----:B------:R-:W-:Y:S01]  /*19a0*/  IMAD.SHL.U32 R98, R98, 0x80, RZ ;  /* 0x0000008062627824 */ /* 0x000fe200078e00ff */
[----:B------:R-:W-:Y:S01]  /*19b0*/  ULDC UR5, c[0x0][0x288] ;  /* 0x0000a20000057ab9 */ /* 0x000fe20000000800 */
[----:B------:R-:W-:Y:S01]  /*19c0*/  IMAD.SHL.U32 R3, R97, 0x80, RZ ;  /* 0x0000008061037824 */ /* 0x000fe200078e00ff */
[----:B------:R-:W-:Y:S01]  /*19d0*/  USHF.R.U32.HI UR4, URZ, 0x2, UR41 ;  /* 0x000000023f047899 */ /* 0x000fe20008011629 */
[----:B------:R-:W-:Y:S01]  /*19e0*/  SHF.R.S32.HI R12, RZ, 0x1f, R96 ;  /* 0x0000001fff0c7819 */ /* 0x000fe20000011460 */
[----:B------:R-:W-:Y:S01]  /*19f0*/  ULDC UR8, c[0x0][0x284] ;  /* 0x0000a10000087ab9 */ /* 0x000fe20000000800 */
[C---:B------:R-:W-:Y:S01]  /*1a00*/  ISETP.GE.AND P0, PT, R98.reuse, UR5, PT ;  /* 0x0000000562007c0c */ /* 0x040fe2000bf06270 */
[----:B------:R-:W-:Y:S01]  /*1a10*/  ULOP3.LUT UR4, UR4, 0x1, URZ, 0xc0, !UPT ;  /* 0x0000000104047892 */ /* 0x000fe2000f8ec03f */
[----:B------:R-:W-:Y:S01]  /*1a20*/  LOP3.LUT R8, R98, 0x6, R91, 0xf8, !PT ;  /* 0x0000000662087812 */ /* 0x000fe200078ef85b */
[----:B------:R-:W-:Y:S01]  /*1a30*/  UISETP.GT.U32.AND UP1, UPT, UR41, 0x3, UPT ;  /* 0x000000032900788c */ /* 0x000fe2000bf24070 */
[----:B------:R-:W-:Y:S01]  /*1a40*/  ISETP.GE.OR P0, PT, R3, UR8, P0 ;  /* 0x0000000803007c0c */ /* 0x000fe20008706670 */
[----:B------:R-:W-:Y:S01]  /*1a50*/  UISETP.NE.U32.AND UP0, UPT, UR4, 0x1, UPT ;  /* 0x000000010400788c */ /* 0x000fe2000bf05070 */
[--C-:B------:R-:W-:Y:S01]  /*1a60*/  SHF.R.S32.HI R9, RZ, 0x1f, R8.reuse ;  /* 0x0000001fff097819 */ /* 0x100fe20000011408 */
[----:B------:R-:W-:Y:S01]  /*1a70*/  ULDC.64 UR6, c[0x0][0x5d0] ;  /* 0x0001740000067ab9 */ /* 0x000fe20000000a00 */
[----:B------:R-:W-:Y:S01]  /*1a80*/  UISETP.LT.U32.AND UP1, UPT, UR43, 0x4, UP1 ;  /* 0x000000042b00788c */ /* 0x000fe20008f21070 */
[----:B------:R-:W-:Y:S01]  /*1a90*/  IMAD R5, R12, UR6, RZ ;  /* 0x000000060c057c24 */ /* 0x000fe2000f8e02ff */
[----:B------:R-:W-:Y:S01]  /*1aa0*/  UISETP.GT.U32.AND UP0, UPT, UR43, 0x3, !UP0 ;  /* 0x000000032b00788c */ /* 0x000fe2000c704070 */
[----:B0-----:R-:W-:Y:S01]  /*1ab0*/  IMAD.MOV.U32 R0, RZ, RZ, -0x1 ;  /* 0xffffffffff007424 */ /* 0x001fe200078e00ff */
[----:B------:R-:W-:Y:S01]  /*1ac0*/  USEL UR5, URZ, 0x1, !UP1 ;  /* 0x000000013f057887 */ /* 0x000fe2000c800000 */
[C---:B------:R-:W-:Y:S01]  /*1ad0*/  IMAD R7, R96.reuse, UR7, R5 ;  /* 0x0000000760077c24 */ /* 0x040fe2000f8e0205 */
[----:B------:R-:W-:Y:S01]  /*1ae0*/  USEL UR4, URZ, 0x1, !UP0 ;  /* 0x000000013f047887 */ /* 0x000fe2000c000000 */
[----:B------:R-:W-:Y:S01]  /*1af0*/  IMAD.WIDE.U32 R4, R96, UR6, R8 ;  /* 0x0000000660047c25 */ /* 0x000fe2000f8e0008 */
[----:B------:R-:W-:-:S02]  /*1b00*/  ULOP3.LUT UR41, UR41, 0x3, URZ, 0xc0, !UPT ;  /* 0x0000000329297892 */ /* 0x000fc4000f8ec03f */
[----:B------:R-:W-:Y:S01]  /*1b10*/  ULOP3.LUT UR40, UR4, UR40, UR5, 0x96, !UPT ;  /* 0x0000002804287292 */ /* 0x000fe2000f8e9605 */
[----:B------:R-:W-:Y:S01]  /*1b20*/  IMAD.IADD R5, R5, 0x1, R7 ;  /* 0x0000000105057824 */ /* 0x000fe200078e0207 */
[----:B------:R-:W-:Y:S10]  /*1b30*/  @P0 BRA `(.L_x_28) ;  /* 0x0000003000ac0947 */ /* 0x000ff40003800000 */
[----:B------:R-:W0:Y:S01]  /*1b40*/  LDC.64 R10, c[0x0][0x5c8] ;  /* 0x00017200ff0a7b82 */ /* 0x000e220000000a00 */
[----:B------:R-:W-:Y:S01]  /*1b50*/  IMAD.WIDE R14, R97, 0x80, R22 ;  /* 0x00000080610e7825 */ /* 0x000fe200078e0216 */
[----:B------:R-:W-:Y:S01]  /*1b60*/  ULDC.64 UR4, c[0x0][0x5c0] ;  /* 0x0001700000047ab9 */ /* 0x000fe20000000a00 */
[----:B------:R-:W-:Y:S02]  /*1b70*/  BSSY B0, `(.L_x_28) ;  /* 0x0000327000007945 */ /* 0x000fe40003800000 */
[----:B------:R-:W-:Y:S02]  /*1b80*/  IMAD.IADD R102, R94, 0x1, -R3 ;  /* 0x000000015e667824 */ /* 0x000fe400078e0a03 */
[----:B------:R-:W-:Y:S02]  /*1b90*/  IMAD.IADD R3, R89, 0x1, -R98 ;  /* 0x0000000159037824 */ /* 0x000fe400078e0a62 */
[-C--:B0-----:R-:W-:Y:S02]  /*1ba0*/  IMAD R6, R15, R10.reuse, RZ ;  /* 0x0000000a0f067224 */ /* 0x081fe400078e02ff */
[----:B------:R-:W-:-:S04]  /*1bb0*/  IMAD.WIDE.U32 R4, R14, R10, R4 ;  /* 0x0000000a0e047225 */ /* 0x000fc800078e0004 */
[----:B------:R-:W-:Y:S01]  /*1bc0*/  IMAD R7, R14, R11, R6 ;  /* 0x0000000b0e077224 */ /* 0x000fe200078e0206 */
[----:B------:R-:W-:-:S03]  /*1bd0*/  IADD3 R4, P0, R4, UR4, RZ ;  /* 0x0000000404047c10 */ /* 0x000fc6000ff1e0ff */
[----:B------:R-:W-:Y:S01]  /*1be0*/  IMAD.IADD R7, R5, 0x1, R7 ;  /* 0x0000000105077824 */ /* 0x000fe200078e0207 */
[----:B------:R-:W-:-:S04]  /*1bf0*/  LEA R6, P1, R10, R4, 0x3 ;  /* 0x000000040a067211 */ /* 0x000fc800078218ff */
[----:B------:R-:W-:Y:S02]  /*1c00*/  IADD3.X R5, R7, UR5, RZ, P0, !PT ;  /* 0x0000000507057c10 */ /* 0x000fe400087fe4ff */
[----:B-----5:R-:W-:Y:S02]  /*1c10*/  ISETP.NE.AND P0, PT, R88, RZ, PT ;  /* 0x000000ff5800720c */ /* 0x020fe40003f05270 */
[----:B------:R-:W-:-:S11]  /*1c20*/  LEA.HI.X R7, R10, R5, R11, 0x3, P1 ;  /* 0x000000050a077211 */ /* 0x000fd600008f1c0b */
[----:B------:R-:W-:Y:S05]  /*1c30*/  @!P0 BRA `(.L_x_29) ;  /* 0x0000002400608947 */ /* 0x000fea0003800000 */
[----:B------:R-:W0:Y:S01]  /*1c40*/  LDC.64 R98, c[0x0][0x5b0] ;  /* 0x00016c00ff627b82 */ /* 0x000e220000000a00 */
[----:B------:R-:W-:Y:S01]  /*1c50*/  ULDC.64 UR4, c[0x0][0x5b8] ;  /* 0x00016e0000047ab9 */ /* 0x000fe20000000a00 */
[----:B------:R-:W-:Y:S01]  /*1c60*/  ISETP.GE.AND P1, PT, R102, 0x1, PT ;  /* 0x000000016600780c */ /* 0x000fe20003f26270 */
[----:B------:R-:W-:Y:S01]  /*1c70*/  IMAD R11, R12, UR4, RZ ;  /* 0x000000040c0b7c24 */ /* 0x000fe2000f8e02ff */
[----:B------:R-:W-:Y:S01]  /*1c80*/  BSSY B1, `(.L_x_30) ;  /* 0x000000e000017945 */ /* 0x000fe20003800000 */
[C---:B------:R-:W-:Y:S01]  /*1c90*/  IMAD.WIDE.U32 R20, R96.reuse, UR4, R8 ;  /* 0x0000000460147c25 */ /* 0x040fe2000f8e0008 */
[----:B------:R-:W-:Y:S02]  /*1ca0*/  ISETP.LT.OR P5, PT, R3, 0x1, !P1 ;  /* 0x000000010300780c */ /* 0x000fe40004fa1670 */
[----:B------:R-:W1:Y:S01]  /*1cb0*/  LDC.64 R100, c[0x0][0x5a8] ;  /* 0x00016a00ff647b82 */ /* 0x000e620000000a00 */
[----:B------:R-:W-:Y:S02]  /*1cc0*/  IMAD R11, R96, UR5, R11 ;  /* 0x00000005600b7c24 */ /* 0x000fe4000f8e020b */
[----:B------:R-:W-:-:S02]  /*1cd0*/  IMAD.MOV.U32 R12, RZ, RZ, R20 ;  /* 0x000000ffff0c7224 */ /* 0x000fc400078e0014 */
[----:B------:R-:W-:Y:S02]  /*1ce0*/  IMAD.IADD R13, R21, 0x1, R11 ;  /* 0x00000001150d7824 */ /* 0x000fe400078e020b */
[-C--:B0-----:R-:W-:Y:S02]  /*1cf0*/  IMAD R10, R15, R98.reuse, RZ ;  /* 0x000000620f0a7224 */ /* 0x081fe400078e02ff */
[----:B------:R-:W-:-:S04]  /*1d00*/  IMAD.WIDE.U32 R8, R14, R98, R12 ;  /* 0x000000620e087225 */ /* 0x000fc800078e000c */
[----:B------:R-:W-:Y:S01]  /*1d10*/  IMAD R97, R14, R99, R10 ;  /* 0x000000630e617224 */ /* 0x000fe200078e020a */
[----:B-1----:R-:W-:-:S04]  /*1d20*/  IADD3 R8, P0, R8, R100, RZ ;  /* 0x0000006408087210 */ /* 0x002fc80007f1e0ff */
[----:B------:R-:W-:Y:S01]  /*1d30*/  IADD3.X R9, R101, R9, R97, P0, !PT ;  /* 0x0000000965097210 */ /* 0x000fe200007fe461 */
[----:B------:R-:W-:Y:S08]  /*1d40*/  @P5 BRA `(.L_x_31) ;  /* 0x0000000000045947 */ /* 0x000ff00003800000 */
[----:B------:R0:W5:Y:S02]  /*1d50*/  LDG.E.U8 R95, desc[UR38][R8.64] ;  /* 0x00000026085f7981 */ /* 0x000164000c1e1100 */
.L_x_31:
[----:B------:R-:W-:Y:S05]  /*1d60*/  BSYNC B1 ;  /* 0x0000000000017941 */ /* 0x000fea0003800000 */
.L_x_30:
[----:B-----5:R-:W-:Y:S01]  /*1d70*/  LOP3.LUT R15, R95, 0xffff, RZ, 0xc0, !PT ;  /* 0x0000ffff5f0f7812 */ /* 0x020fe200078ec0ff */
[C---:B------:R-:W-:Y:S01]  /*1d80*/  IMAD.SHL.U32 R10, R98.reuse, 0x8, RZ ;  /* 0x00000008620a7824 */ /* 0x040fe200078e00ff */
[----:B------:R-:W-:Y:S01]  /*1d90*/  SHF.L.U64.HI R11, R98, 0x3, R99 ;  /* 0x00000003620b7819 */ /* 0x000fe20000010263 */
[----:B------:R-:W-:Y:S01]  /*1da0*/  BSSY B1, `(.L_x_32) ;  /* 0x000000e000017945 */ /* 0x000fe20003800000 */
[----:B------:R-:W-:Y:S02]  /*1db0*/  PRMT R15, R15, 0x8880, RZ ;  /* 0x000088800f0f7816 */ /* 0x000fe400000000ff */
[----:B------:R-:W-:Y:S01]  /*1dc0*/  ISETP.LT.OR P2, PT, R3, 0x2, !P1 ;  /* 0x000000020300780c */ /* 0x000fe20004f41670 */
[----:B------:R-:W-:Y:S01]  /*1dd0*/  IMAD.WIDE.U32 R10, R14, R98, R10 ;  /* 0x000000620e0a7225 */ /* 0x000fe200078e000a */
[----:B------:R-:W-:-:S03]  /*1de0*/  ISETP.GE.AND P0, PT, R102, 0x9, PT ;  /* 0x000000096600780c */ /* 0x000fc60003f06270 */
[----:B------:R-:W-:Y:S01]  /*1df0*/  IMAD R14, R15, R88, RZ ;  /* 0x000000580f0e7224 */ /* 0x000fe200078e02ff */
[----:B------:R-:W-:Y:S01]  /*1e00*/  IADD3 R10, P3, P4, R20, R100, R10 ;  /* 0x00000064140a7210 */ /* 0x000fe20007c7e00a */
[----:B------:R-:W-:Y:S02]  /*1e10*/  IMAD.IADD R20, R97, 0x1, R11 ;  /* 0x0000000161147824 */ /* 0x000fe400078e020b */
[----:B------:R-:W-:-:S05]  /*1e20*/  @!P5 IMAD R15, R24, R19, R14 ;  /* 0x00000013180fd224 */ /* 0x000fca00078e020e */
[----:B------:R1:W-:Y:S01]  /*1e30*/  @!P5 STG.E.U8 desc[UR38][R4.64], R15 ;  /* 0x0000000f0400d986 */ /* 0x0003e2000c101126 */
[----:B------:R-:W-:Y:S05]  /*1e40*/  @P2 BRA `(.L_x_33) ;  /* 0x00000000000c2947 */ /* 0x000fea0003800000 */
[----:B------:R-:W1:Y:S02]  /*1e50*/  LDG.E.U8 R95, desc[UR38][R8.64+0x1] ;  /* 0x00000126085f7981 */ /* 0x000e64000c1e1100 */
[----:B-1----:R-:W-:-:S05]  /*1e60*/  PRMT R15, R95, 0x8880, RZ ;  /* 0x000088805f0f7816 */ /* 0x002fca00000000ff */
[----:B------:R-:W-:-:S07]  /*1e70*/  IMAD R14, R15, R88, RZ ;  /* 0x000000580f0e7224 */ /* 0x000fce00078e02ff */
.L_x_33:
[----:B------:R-:W-:Y:S05]  /*1e80*/  BSYNC B1 ;  /* 0x0000000000017941 */ /* 0x000fea0003800000 */
.L_x_32:
[----:B------:R-:W-:Y:S01]  /*1e90*/  ISETP.LT.OR P5, PT, R3, 0x1, !P0 ;  /* 0x000000010300780c */ /* 0x000fe200047a1670 */
[----:B------:R-:W-:Y:S01]  /*1ea0*/  @!P2 IMAD R25, R25, R19, R14 ;  /* 0x000000131919a224 */ /* 0x000fe200078e020e */
[----:B------:R-:W-:Y:S01]  /*1eb0*/  BSSY B1, `(.L_x_34) ;  /* 0x000000a000017945 */ /* 0x000fe20003800000 */
[----:B------:R-:W-:Y:S02]  /*1ec0*/  IADD3.X R11, R13, R101, R20, P3, P4 ;  /* 0x000000650d0b7210 */ /* 0x000fe40001fe8414 */
[C---:B------:R-:W-:Y:S01]  /*1ed0*/  ISETP.LT.OR P3, PT, R3.reuse, 0x2, !P0 ;  /* 0x000000020300780c */ /* 0x040fe20004761670 */
[----:B------:R2:W-:Y:S01]  /*1ee0*/  @!P2 STG.E.U8 desc[UR38][R4.64+0x1], R25 ;  /* 0x000001190400a986 */ /* 0x0005e2000c101126 */
[C---:B------:R-:W-:Y:S02]  /*1ef0*/  ISETP.LT.OR P4, PT, R3.reuse, 0x9, !P1 ;  /* 0x000000090300780c */ /* 0x040fe40004f81670 */
[----:B------:R-:W-:-:S04]  /*1f00*/  ISETP.LT.OR P2, PT, R3, 0xa, !P1 ;  /* 0x0000000a0300780c */ /* 0x000fc80004f41670 */
[----:B------:R-:W-:Y:S09]  /*1f10*/  @P5 BRA `(.L_x_35) ;  /* 0x00000000000c5947 */ /* 0x000ff20003800000 */
[----:B------:R-:W3:Y:S02]  /*1f20*/  LDG.E.U8 R95, desc[UR38][R10.64] ;  /* 0x000000260a5f7981 */ /* 0x000ee4000c1e1100 */
[----:B---3--:R-:W-:-:S05]  /*1f30*/  PRMT R13, R95, 0x8880, RZ ;  /* 0x000088805f0d7816 */ /* 0x008fca00000000ff */
[----:B------:R-:W-:-:S07]  /*1f40*/  IMAD R14, R13, R88, RZ ;  /* 0x000000580d0e7224 */ /* 0x000fce00078e02ff */
.L_x_35:
[----:B------:R-:W-:Y:S05]  /*1f50*/  BSYNC B1 ;  /* 0x0000000000017941 */ /* 0x000fea0003800000 */
.L_x_34:
[----:B------:R-:W-:Y:S01]  /*1f60*/  @!P5 IMAD R13, R26, R19, R14 ;  /* 0x000000131a0dd224 */ /* 0x000fe200078e020e */
[----:B------:R-:W-:Y:S04]  /*1f70*/  BSSY B1, `(.L_x_36) ;  /* 0x0000006000017945 */ /* 0x000fe80003800000 */
[----:B------:R3:W-:Y:S01]  /*1f80*/  @!P5 STG.E.U8 desc[UR38][R6.64], R13 ;  /* 0x0000000d0600d986 */ /* 0x0007e2000c101126 */
[----:B------:R-:W-:Y:S05]  /*1f90*/  @P3 BRA `(.L_x_37) ;  /* 0x00000000000c3947 */ /* 0x000fea0003800000 */
[----:B------:R-:W3:Y:S02]  /*1fa0*/  LDG.E.U8 R95, desc[UR38][R10.64+0x1] ;  /* 0x000001260a5f7981 */ /* 0x000ee4000c1e1100 */
[----:B---3--:R-:W-:-:S05]  /*1fb0*/  PRMT R13, R95, 0x8880, RZ ;  /* 0x000088805f0d7816 */ /* 0x008fca00000000ff */
[----:B------:R-:W-:-:S07]  /*1fc0*/  IMAD R14, R13, R88, RZ ;  /* 0x000000580d0e7224 */ /* 0x000fce00078e02ff */
.L_x_37:
[----:B------:R-:W-:Y:S05]  /*1fd0*/  BSYNC B1 ;  /* 0x0000000000017941 */ /* 0x000fea0003800000 */
.L_x_36:
[----:B------:R-:W-:Y:S01]  /*1fe0*/  @!P3 IMAD R27, R27, R19, R14 ;  /* 0x000000131b1bb224 */ /* 0x000fe200078e020e */
[----:B------:R-:W-:Y:S04]  /*1ff0*/  BSSY B1, `(.L_x_38) ;  /* 0x0000006000017945 */ /* 0x000fe80003800000 */
[----:B------:R4:W-:Y:S01]  /*2000*/  @!P3 STG.E.U8 desc[UR38][R6.64+0x1], R27 ;  /* 0x0000011b0600b986 */ /* 0x0009e2000c101126 */
[----:B------:R-:W-:Y:S05]  /*2010*/  @P4 BRA `(.L_x_39) ;  /* 0x00000000000c4947 */ /* 0x000fea0003800000 */
[----:B------:R-:W3:Y:S02]  /*2020*/  LDG.E.U8 R95, desc[UR38][R8.64+0x8] ;  /* 0x00000826085f7981 */ /* 0x000ee4000c1e1100 */
[----:B---3--:R-:W-:-:S05]  /*2030*/  PRMT R13, R95, 0x8880, RZ ;  /* 0x000088805f0d7816 */ /* 0x008fca00000000ff */
[----:B------:R-:W-:-:S07]  /*2040*/  IMAD R14, R13, R88, RZ ;  /* 0x000000580d0e7224 */ /* 0x000fce00078e02ff */
.L_x_39:
[----:B------:R-:W-:Y:S05]  /*2050*/  BSYNC B1 ;  /* 0x0000000000017941 */ /* 0x000fea0003800000 */
.L_x_38:
[----:B---3--:R-:W-:Y:S01]  /*2060*/  @!P4 IMAD R13, R28, R19, R14 ;  /* 0x000000131c0dc224 */ /* 0x008fe200078e020e */
[----:B------:R-:W-:Y:S04]  /*2070*/  BSSY B1, `(.L_x_40) ;  /* 0x0000006000017945 */ /* 0x000fe80003800000 */
[----:B------:R3:W-:Y:S01]  /*2080*/  @!P4 STG.E.U8 desc[UR38][R4.64+0x8], R13 ;  /* 0x0000080d0400c986 */ /* 0x0007e2000c101126 */
[----:B------:R-:W-:Y:S05]  /*2090*/  @P2 BRA `(.L_x_41) ;  /* 0x00000000000c2947 */ /* 0x000fea0003800000 */
[----:B------:R-:W3:Y:S02]  /*20a0*/  LDG.E.U8 R95, desc[UR38][R8.64+0x9] ;  /* 0x00000926085f7981 */ /* 0x000ee4000c1e1100 */
[----:B---3--:R-:W-:-:S05]  /*20b0*/  PRMT R13, R95, 0x8880, RZ ;  /* 0x000088805f0d7816 */ /* 0x008fca00000000ff */
[----:B------:R-:W-:-:S07]  /*20c0*/  IMAD R14, R13, R88, RZ ;  /* 0x000000580d0e7224 */ /* 0x000fce00078e02ff */
.L_x_41:
[----:B------:R-:W-:Y:S05]  /*20d0*/  BSYNC B1 ;  /* 0x0000000000017941 */ /* 0x000fea0003800000 */
.L_x_40:
[----:B------:R-:W-:Y:S01]  /*20e0*/  ISETP.LT.OR P4, PT, R3, 0x9, !P0 ;  /* 0x000000090300780c */ /* 0x000fe20004781670 */
[----:B------:R-:W-:Y:S01]  /*20f0*/  @!P2 IMAD R29, R29, R19, R14 ;  /* 0x000000131d1da224 */ /* 0x000fe200078e020e */
[----:B------:R-:W-:Y:S01]  /*2100*/  BSSY B1, `(.L_x_42) ;  /* 0x0000009000017945 */ /* 0x000fe20003800000 */
[C---:B------:R-:W-:Y:S02]  /*2110*/  ISETP.LT.OR P3, PT, R3.reuse, 0xa, !P0 ;  /* 0x0000000a0300780c */ /* 0x040fe40004761670 */
[C---:B------:R-:W-:Y:S01]  /*2120*/  ISETP.LT.OR P5, PT, R3.reuse, 0x11, !P1 ;  /* 0x000000110300780c */ /* 0x040fe20004fa1670 */
[----:B------:R0:W-:Y:S01]  /*2130*/  @!P2 STG.E.U8 desc[UR38][R4.64+0x9], R29 ;  /* 0x0000091d0400a986 */ /* 0x0001e2000c101126 */
[----:B------:R-:W-:-:S06]  /*2140*/  ISETP.LT.OR P2, PT, R3, 0x12, !P1 ;  /* 0x000000120300780c */ /* 0x000fcc0004f41670 */
[----:B------:R-:W-:Y:S07]  /*2150*/  @P4 BRA `(.L_x_43) ;  /* 0x00000000000c4947 */ /* 0x000fee0003800000 */
[----:B------:R-:W3:Y:S02]  /*2160*/  LDG.E.U8 R95, desc[UR38][R10.64+0x8] ;  /* 0x000008260a5f7981 */ /* 0x000ee4000c1e1100 */
[----:B---3--:R-:W-:-:S05]  /*2170*/  PRMT R13, R95, 0x8880, RZ ;  /* 0x000088805f0d7816 */ /* 0x008fca00000000ff */
[----:B------:R-:W-:-:S07]  /*2180*/  IMAD R14, R13, R88, RZ ;  /* 0x000000580d0e7224 */ /* 0x000fce00078e02ff */
.L_x_43:
[----:B------:R-:W-:Y:S05]  /*2190*/  BSYNC B1 ;  /* 0x0000000000017941 */ /* 0x000fea0003800000 */
.L_x_42:
[----:B---3--:R-:W-:Y:S01]  /*21a0*/  @!P4 IMAD R13, R30, R19, R14 ;  /* 0x000000131e0dc224 */ /* 0x008fe200078e020e */
[----:B------:R-:W-:Y:S04]  /*21b0*/  BSSY B1, `(.L_x_44) ;  /* 0x0000006000017945 */ /* 0x000fe80003800000 */
[----:B------:R3:W-:Y:S01]  /*21c0*/  @!P4 STG.E.U8 desc[UR38][R6.64+0x8], R13 ;  /* 0x0000080d0600c986 */ /* 0x0007e2000c101126 */
[----:B------:R-:W-:Y:S05]  /*21d0*/  @P3 BRA `(.L_x_45) ;  /* 0x00000000000c3947 */ /* 0x000fea0003800000 */
[----:B------:R-:W3:Y:S02]  /*21e0*/  LDG.E.U8 R95, desc[UR38][R10.64+0x9] ;  /* 0x000009260a5f7981 */ /* 0x000ee4000c1e1100 */
[----:B---3--:R-:W-:-:S05]  /*21f0*/  PRMT R13, R95, 0x8880, RZ ;  /* 0x000088805f0d7816 */ /* 0x008fca00000000ff */
[----:B------:R-:W-:-:S07]  /*2200*/  IMAD R14, R13, R88, RZ ;  /* 0x000000580d0e7224 */ /* 0x000fce00078e02ff */
.L_x_45:
[----:B------:R-:W-:Y:S05]  /*2210*/  BSYNC B1 ;  /* 0x0000000000017941 */ /* 0x000fea0003800000 */
.L_x_44:
[----:B------:R-:W-:Y:S01]  /*2220*/  @!P3 IMAD R31, R31, R19, R14 ;  /* 0x000000131f1fb224 */ /* 0x000fe200078e020e */
[----:B------:R-:W-:Y:S04]  /*2230*/  BSSY B1, `(.L_x_46) ;  /* 0x0000006000017945 */ /* 0x000fe80003800000 */
[----:B------:R0:W-:Y:S01]  /*2240*/  @!P3 STG.E.U8 desc[UR38][R6.64+0x9], R31 ;  /* 0x0000091f0600b986 */ /* 0x0001e2000c101126 */
[----:B------:R-:W-:Y:S05]  /*2250*/  @P5 BRA `(.L_x_47) ;  /* 0x00000000000c5947 */ /* 0x000fea0003800000 */
[----:B------:R-:W3:Y:S02]  /*2260*/  LDG.E.U8 R95, desc[UR38][R8.64+0x10] ;  /* 0x00001026085f7981 */ /* 0x000ee4000c1e1100 */
[----:B---3--:R-:W-:-:S05]  /*2270*/  PRMT R13, R95, 0x8880, RZ ;  /* 0x000088805f0d7816 */ /* 0x008fca00000000ff */
[----:B------:R-:W-:-:S07]  /*2280*/  IMAD R14, R13, R88, RZ ;  /* 0x000000580d0e7224 */ /* 0x000fce00078e02ff */
.L_x_47:
[----:B------:R-:W-:Y:S05]  /*2290*/  BSYNC B1 ;  /* 0x0000000000017941 */ /* 0x000fea0003800000 */
.L_x_46:
[----:B---3--:R-:W-:Y:S01]  /*22a0*/  @!P5 IMAD R13, R32, R19, R14 ;  /* 0x00000013200dd224 */ /* 0x008fe200078e020e */
[----:B------:R-:W-:Y:S04]  /*22b0*/  BSSY B1, `(.L_x_48) ;  /* 0x0000006000017945 */ /* 0x000fe80003800000 */
[----:B------:R3:W-:Y:S01]  /*22c0*/  @!P5 STG.E.U8 desc[UR38][R4.64+0x10], R13 ;  /* 0x0000100d0400d986 */ /* 0x0007e2000c101126 */
[----:B------:R-:W-:Y:S05]  /*22d0*/  @P2 BRA `(.L_x_49) ;  /* 0x00000000000c2947 */ /* 0x000fea0003800000 */
[----:B------:R-:W3:Y:S02]  /*22e0*/  LDG.E.U8 R95, desc[UR38][R8.64+0x11] ;  /* 0x00001126085f7981 */ /* 0x000ee4000c1e1100 */
[----:B---3--:R-:W-:-:S05]  /*22f0*/  PRMT R13, R95, 0x8880, RZ ;  /* 0x000088805f0d7816 */ /* 0x008fca00000000ff */
[----:B------:R-:W-:-:S07]  /*2300*/  IMAD R14, R13, R88, RZ ;  /* 0x000000580d0e7224 */ /* 0x000fce00078e02ff */
.L_x_49:
[----:B------:R-:W-:Y:S05]  /*2310*/  BSYNC B1 ;  /* 0x0000000000017941 */ /* 0x000fea0003800000 */
.L_x_48:
        /* <DEDUP_REMOVED lines=11> */
.L_x_51:
[----:B------:R-:W-:Y:S05]  /*23d0*/  BSYNC B1 ;  /* 0x0000000000017941 */ /* 0x000fea0003800000 */
.L_x_50:
[----:B---3--:R-:W-:Y:S01]  /*23e0*/  @!P4 IMAD R13, R34, R19, R14 ;  /* 0x00000013220dc224 */ /* 0x008fe200078e020e */
[----:B------:R-:W-:Y:S04]  /*23f0*/  BSSY B1, `(.L_x_52) ;  /* 0x0000006000017945 */ /* 0x000fe80003800000 */
[----:B------:R3:W-:Y:S01]  /*2400*/  @!P4 STG.E.U8 desc[UR38][R6.64+0x10], R13 ;  /* 0x0000100d0600c986 */ /* 0x0007e2000c101126 */
[----:B------:R-:W-:Y:S05]  /*2410*/  @P3 BRA `(.L_x_53) ;  /* 0x00000000000c3947 */ /* 0x000fea0003800000 */
[----:B------:R-:W3:Y:S02]  /*2420*/  LDG.E.U8 R95, desc[UR38][R10.64+0x11] ;  /* 0x000011260a5f7981 */ /* 0x000ee4000c1e1100 */
[----:B---3--:R-:W-:-:S05]  /*2430*/  PRMT R13, R95, 0x8880, RZ ;  /* 0x000088805f0d7816 */ /* 0x008fca00000000ff */
[----:B------:R-:W-:-:S07]  /*2440*/  IMAD R14, R13, R88, RZ ;  /* 0x000000580d0e7224 */ /* 0x000fce00078e02ff */
.L_x_53:
[----:B------:R-:W-:Y:S05]  /*2450*/  BSYNC B1 ;  /* 0x0000000000017941 */ /* 0x000fea0003800000 */
.L_x_52:
[----:B------:R-:W-:Y:S01]  /*2460*/  @!P3 IMAD R35, R35, R19, R14 ;  /* 0x000000132323b224 */ /* 0x000fe200078e020e */
[----:B------:R-:W-:Y:S04]  /*2470*/  BSSY B1, `(.L_x_54) ;  /* 0x0000006000017945 */ /* 0x000fe80003800000 */
[----:B------:R0:W-:Y:S01]  /*2480*/  @!P3 STG.E.U8 desc[UR38][R6.64+0x11], R35 ;  /* 0x000011230600b986 */ /* 0x0001e2000c101126 */
[----:B------:R-:W-:Y:S05]  /*2490*/  @P5 BRA `(.L_x_55) ;  /* 0x00000000000c5947 */ /* 0x000fea0003800000 */
[----:B------:R-:W3:Y:S02]  /*24a0*/  LDG.E.U8 R95, desc[UR38][R8.64+0x18] ;  /* 0x00001826085f7981 */ /* 0x000ee4000c1e1100 */
[----:B---3--:R-:W-:-:S05]  /*24b0*/  PRMT R13, R95, 0x8880, RZ ;  /* 0x000088805f0d7816 */ /* 0x008fca00000000ff */
[----:B------:R-:W-:-:S07]  /*24c0*/  IMAD R14, R13, R88, RZ ;  /* 0x000000580d0e7224 */ /* 0x000fce00078e02ff */
.L_x_55:
[----:B------:R-:W-:Y:S05]  /*24d0*/  BSYNC B1 ;  /* 0x0000000000017941 */ /* 0x000fea0003800000 */
.L_x_54:
[----:B---3--:R-:W-:Y:S01]  /*24e0*/  @!P5 IMAD R13, R36, R19, R14 ;  /* 0x00000013240dd224 */ /* 0x008fe200078e020e */
[----:B------:R-:W-:Y:S04]  /*24f0*/  BSSY B1, `(.L_x_56) ;  /* 0x0000006000017945 */ /* 0x000fe80003800000 */
[----:B------:R3:W-:Y:S01]  /*2500*/  @!P5 STG.E.U8 desc[UR38][R4.64+0x18], R13 ;  /* 0x0000180d0400d986 */ /* 0x0007e2000c101126 */
[----:B------:R-:W-:Y:S05]  /*2510*/  @P2 BRA `(.L_x_57) ;  /* 0x00000000000c2947 */ /* 0x000fea0003800000 */
[----:B------:R-:W3:Y:S02]  /*2520*/  LDG.E.U8 R95, desc[UR38][R8.64+0x19] ;  /* 0x00001926085f7981 */ /* 0x000ee4000c1e1100 */
[----:B---3--:R-:W-:-:S05]  /*2530*/  PRMT R13, R95, 0x8880, RZ ;  /* 0x000088805f0d7816 */ /* 0x008fca00000000ff */
[----:B------:R-:W-:-:S07]  /*2540*/  IMAD R14, R13, R88, RZ ;  /* 0x000000580d0e7224 */ /* 0x000fce00078e02ff */
.L_x_57:
[----:B------:R-:W-:Y:S05]  /*2550*/  BSYNC B1 ;  /* 0x0000000000017941 */ /* 0x000fea0003800000 */
.L_x_56:
        /* <DEDUP_REMOVED lines=11> */
.L_x_59:
[----:B------:R-:W-:Y:S05]  /*2610*/  BSYNC B1 ;  /* 0x0000000000017941 */ /* 0x000fea0003800000 */
.L_x_58:
[----:B---3--:R-:W-:Y:S01]  /*2620*/  @!P4 IMAD R13, R38, R19, R14 ;  /* 0x00000013260dc224 */ /* 0x008fe200078e020e */
[----:B------:R-:W-:Y:S04]  /*2630*/  BSSY B1, `(.L_x_60) ;  /* 0x0000006000017945 */ /* 0x000fe80003800000 */
[----:B------:R3:W-:Y:S01]  /*2640*/  @!P4 STG.E.U8 desc[UR38][R6.64+0x18], R13 ;  /* 0x0000180d0600c986 */ /* 0x0007e2000c101126 */
[----:B------:R-:W-:Y:S05]  /*2650*/  @P3 BRA `(.L_x_61) ;  /* 0x00000000000c3947 */ /* 0x000fea0003800000 */
[----:B------:R-:W3:Y:S02]  /*2660*/  LDG.E.U8 R95, desc[UR38][R10.64+0x19] ;  /* 0x000019260a5f7981 */ /* 0x000ee4000c1e1100 */
[----:B---3--:R-:W-:-:S05]  /*2670*/  PRMT R13, R95, 0x8880, RZ ;  /* 0x000088805f0d7816 */ /* 0x008fca00000000ff */
[----:B------:R-:W-:-:S07]  /*2680*/  IMAD R14, R13, R88, RZ ;  /* 0x000000580d0e7224 */ /* 0x000fce00078e02ff */
.L_x_61:
[----:B------:R-:W-:Y:S05]  /*2690*/  BSYNC B1 ;  /* 0x0000000000017941 */ /* 0x000fea0003800000 */
.L_x_60:
[----:B------:R-:W-:Y:S01]  /*26a0*/  @!P3 IMAD R39, R39, R19, R14 ;  /* 0x000000132727b224 */ /* 0x000fe200078e020e */
[----:B------:R-:W-:Y:S04]  /*26b0*/  BSSY B1, `(.L_x_62) ;  /* 0x0000006000017945 */ /* 0x000fe80003800000 */
[----:B------:R0:W-:Y:S01]  /*26c0*/  @!P3 STG.E.U8 desc[UR38][R6.64+0x19], R39 ;  /* 0x000019270600b986 */ /* 0x0001e2000c101126 */
[----:B------:R-:W-:Y:S05]  /*26d0*/  @P5 BRA `(.L_x_63) ;  /* 0x00000000000c5947 */ /* 0x000fea0003800000 */
[----:B------:R-:W3:Y:S02]  /*26e0*/  LDG.E.U8 R95, desc[UR38][R8.64+0x20] ;  /* 0x00002026085f7981 */ /* 0x000ee4000c1e1100 */
[----:B---3--:R-:W-:-:S05]  /*26f0*/  PRMT R13, R95, 0x8880, RZ ;  /* 0x000088805f0d7816 */ /* 0x008fca00000000ff */
[----:B------:R-:W-:-:S07]  /*2700*/  IMAD R14, R13, R88, RZ ;  /* 0x000000580d0e7224 */ /* 0x000fce00078e02ff */
.L_x_63:
[----:B------:R-:W-:Y:S05]  /*2710*/  BSYNC B1 ;  /* 0x0000000000017941 */ /* 0x000fea0003800000 */
.L_x_62:
[----:B---3--:R-:W-:Y:S01]  /*2720*/  @!P5 IMAD R13, R40, R19, R14 ;  /* 0x00000013280dd224 */ /* 0x008fe200078e020e */
[----:B------:R-:W-:Y:S04]  /*2730*/  BSSY B1, `(.L_x_64) ;  /* 0x0000006000017945 */ /* 0x000fe80003800000 */
[----:B------:R3:W-:Y:S01]  /*2740*/  @!P5 STG.E.U8 desc[UR38][R4.64+0x20], R13 ;  /* 0x0000200d0400d986 */ /* 0x0007e2000c101126 */
[----:B------:R-:W-:Y:S05]  /*2750*/  @P2 BRA `(.L_x_65) ;  /* 0x00000000000c2947 */ /* 0x000fea0003800000 */
[----:B------:R-:W3:Y:S02]  /*2760*/  LDG.E.U8 R95, desc[UR38][R8.64+0x21] ;  /* 0x00002126085f7981 */ /* 0x000ee4000c1e1100 */
[----:B---3--:R-:W-:-:S05]  /*2770*/  PRMT R13, R95, 0x8880, RZ ;  /* 0x000088805f0d7816 */ /* 0x008fca00000000ff */
[----:B------:R-:W-:-:S07]  /*2780*/  IMAD R14, R13, R88, RZ ;  /* 0x000000580d0e7224 */ /* 0x000fce00078e02ff */
.L_x_65:
[----:B------:R-:W-:Y:S05]  /*2790*/  BSYNC B1 ;  /* 0x0000000000017941 */ /* 0x000fea0003800000 */
.L_x_64:
        /* <DEDUP_REMOVED lines=11> */
.L_x_67:
[----:B------:R-:W-:Y:S05]  /*2850*/  BSYNC B1 ;  /* 0x0000000000017941 */ /* 0x000fea0003800000 */
.L_x_66:
[----:B---3--:R-:W-:Y:S01]  /*2860*/  @!P4 IMAD R13, R42, R19, R14 ;  /* 0x000000132a0dc224 */ /* 0x008fe200078e020e */
[----:B------:R-:W-:Y:S04]  /*2870*/  BSSY B1, `(.L_x_68) ;  /* 0x0000006000017945 */ /* 0x000fe80003800000 */
[----:B------:R3:W-:Y:S01]  /*2880*/  @!P4 STG.E.U8 desc[UR38][R6.64+0x20], R13 ;  /* 0x0000200d0600c986 */ /* 0x0007e2000c101126 */
[----:B------:R-:W-:Y:S05]  /*2890*/  @P3 BRA `(.L_x_69) ;  /* 0x00000000000c3947 */ /* 0x000fea0003800000 */
[----:B------:R-:W3:Y:S02]  /*28a0*/  LDG.E.U8 R95, desc[UR38][R10.64+0x21] ;  /* 0x000021260a5f7981 */ /* 0x000ee4000c1e1100 */
[----:B---3--:R-:W-:-:S05]  /*28b0*/  PRMT R13, R95, 0x8880, RZ ;  /* 0x000088805f0d7816 */ /* 0x008fca00000000ff */
[----:B------:R-:W-:-:S07]  /*28c0*/  IMAD R14, R13, R88, RZ ;  /* 0x000000580d0e7224 */ /* 0x000fce00078e02ff */
.L_x_69:
[----:B------:R-:W-:Y:S05]  /*28d0*/  BSYNC B1 ;  /* 0x0000000000017941 */ /* 0x000fea0003800000 */
.L_x_68:
[----:B------:R-:W-:Y:S01]  /*28e0*/  @!P3 IMAD R43, R43, R19, R14 ;  /* 0x000000132b2bb224 */ /* 0x000fe200078e020e */
[----:B------:R-:W-:Y:S04]  /*28f0*/  BSSY B1, `(.L_x_70) ;  /* 0x0000006000017945 */ /* 0x000fe80003800000 */
[----:B------:R0:W-:Y:S01]  /*2900*/  @!P3 STG.E.U8 desc[UR38][R6.64+0x21], R43 ;  /* 0x0000212b0600b986 */ /* 0x0001e2000c101126 */
[----:B------:R-:W-:Y:S05]  /*2910*/  @P5 BRA `(.L_x_71) ;  /* 0x00000000000c5947 */ /* 0x000fea0003800000 */
[----:B------:R-:W3:Y:S02]  /*2920*/  LDG.E.U8 R95, desc[UR38][R8.64+0x28] ;  /* 0x00002826085f7981 */ /* 0x000ee4000c1e1100 */
[----:B---3--:R-:W-:-:S05]  /*2930*/  PRMT R13, R95, 0x8880, RZ ;  /* 0x000088805f0d7816 */ /* 0x008fca00000000ff */
[----:B------:R-:W-:-:S07]  /*2940*/  IMAD R14, R13, R88, RZ ;  /* 0x000000580d0e7224 */ /* 0x000fce00078e02ff */
.L_x_71:
[----:B------:R-:W-:Y:S05]  /*2950*/  BSYNC B1 ;  /* 0x0000000000017941 */ /* 0x000fea0003800000 */
.L_x_70:
[----:B---3--:R-:W-:Y:S01]  /*2960*/  @!P5 IMAD R13, R44, R19, R14 ;  /* 0x000000132c0dd224 */ /* 0x008fe200078e020e */
[----:B------:R-:W-:Y:S04]  /*2970*/  BSSY B1, `(.L_x_72) ;  /* 0x0000006000017945 */ /* 0x000fe80003800000 */
[----:B------:R3:W-:Y:S01]  /*2980*/  @!P5 STG.E.U8 desc[UR38][R4.64+0x28], R13 ;  /* 0x0000280d0400d986 */ /* 0x0007e2000c101126 */
[----:B------:R-:W-:Y:S05]  /*2990*/  @P2 BRA `(.L_x_73) ;  /* 0x00000000000c2947 */ /* 0x000fea0003800000 */
[----:B------:R-:W3:Y:S02]  /*29a0*/  LDG.E.U8 R95, desc[UR38][R8.64+0x29] ;  /* 0x00002926085f7981 */ /* 0x000ee4000c1e1100 */
[----:B---3--:R-:W-:-:S05]  /*29b0*/  PRMT R13, R95, 0x8880, RZ ;  /* 0x000088805f0d7816 */ /* 0x008fca00000000ff */
[----:B------:R-:W-:-:S07]  /*29c0*/  IMAD R14, R13, R88, RZ ;  /* 0x000000580d0e7224 */ /* 0x000fce00078e02ff */
.L_x_73:
[----:B------:R-:W-:Y:S05]  /*29d0*/  BSYNC B1 ;  /* 0x0000000000017941 */ /* 0x000fea0003800000 */
.L_x_72:
        /* <DEDUP_REMOVED lines=11> */
.L_x_75:
[----:B------:R-:W-:Y:S05]  /*2a90*/  BSYNC B1 ;  /* 0x0000000000017941 */ /* 0x000fea0003800000 */
.L_x_74:
[----:B---3--:R-:W-:Y:S01]  /*2aa0*/  @!P4 IMAD R13, R46, R19, R14 ;  /* 0x000000132e0dc224 */ /* 0x008fe200078e020e */
[----:B------:R-:W-:Y:S04]  /*2ab0*/  BSSY B1, `(.L_x_76) ;  /* 0x0000006000017945 */ /* 0x000fe80003800000 */
[----:B------:R3:W-:Y:S01]  /*2ac0*/  @!P4 STG.E.U8 desc[UR38][R6.64+0x28], R13 ;  /* 0x0000280d0600c986 */ /* 0x0007e2000c101126 */
[----:B------:R-:W-:Y:S05]  /*2ad0*/  @P3 BRA `(.L_x_77) ;  /* 0x00000000000c3947 */ /* 0x000fea0003800000 */
[----:B------:R-:W3:Y:S02]  /*2ae0*/  LDG.E.U8 R95, desc[UR38][R10.64+0x29] ;  /* 0x000029260a5f7981 */ /* 0x000ee4000c1e1100 */
[----:B---3--:R-:W-:-:S05]  /*2af0*/  PRMT R13, R95, 0x8880, RZ ;  /* 0x000088805f0d7816 */ /* 0x008fca00000000ff */
[----:B------:R-:W-:-:S07]  /*2b00*/  IMAD R14, R13, R88, RZ ;  /* 0x000000580d0e7224 */ /* 0x000fce00078e02ff */
.L_x_77:
[----:B------:R-:W-:Y:S05]  /*2b10*/  BSYNC B1 ;  /* 0x0000000000017941 */ /* 0x000fea0003800000 */
.L_x_76:
[----:B------:R-:W-:Y:S01]  /*2b20*/  @!P3 IMAD R47, R47, R19, R14 ;  /* 0x000000132f2fb224 */ /* 0x000fe200078e020e */
[----:B------:R-:W-:Y:S04]  /*2b30*/  BSSY B1, `(.L_x_78) ;  /* 0x0000006000017945 */ /* 0x000fe80003800000 */
[----:B------:R0:W-:Y:S01]  /*2b40*/  @!P3 STG.E.U8 desc[UR38][R6.64+0x29], R47 ;  /* 0x0000292f0600b986 */ /* 0x0001e2000c101126 */
[----:B------:R-:W-:Y:S05]  /*2b50*/  @P5 BRA `(.L_x_79) ;  /* 0x00000000000c5947 */ /* 0x000fea0003800000 */
[----:B------:R-:W3:Y:S02]  /*2b60*/  LDG.E.U8 R95, desc[UR38][R8.64+0x30] ;  /* 0x00003026085f7981 */ /* 0x000ee4000c1e1100 */
[----:B---3--:R-:W-:-:S05]  /*2b70*/  PRMT R13, R95, 0x8880, RZ ;  /* 0x000088805f0d7816 */ /* 0x008fca00000000ff */
[----:B------:R-:W-:-:S07]  /*2b80*/  IMAD R14, R13, R88, RZ ;  /* 0x000000580d0e7224 */ /* 0x000fce00078e02ff */
.L_x_79:
[----:B------:R-:W-:Y:S05]  /*2b90*/  BSYNC B1 ;  /* 0x0000000000017941 */ /* 0x000fea0003800000 */
.L_x_78:
[----:B---3--:R-:W-:Y:S01]  /*2ba0*/  @!P5 IMAD R13, R48, R19, R14 ;  /* 0x00000013300dd224 */ /* 0x008fe200078e020e */
[----:B------:R-:W-:Y:S04]  /*2bb0*/  BSSY B1, `(.L_x_80) ;  /* 0x0000006000017945 */ /* 0x000fe80003800000 */
[----:B------:R3:W-:Y:S01]  /*2bc0*/  @!P5 STG.E.U8 desc[UR38][R4.64+0x30], R13 ;  /* 0x0000300d0400d986 */ /* 0x0007e2000c101126 */
[----:B------:R-:W-:Y:S05]  /*2bd0*/  @P2 BRA `(.L_x_81) ;  /* 0x00000000000c2947 */ /* 0x000fea0003800000 */
[----:B------:R-:W3:Y:S02]  /*2be0*/  LDG.E.U8 R95, desc[UR38][R8.64+0x31] ;  /* 0x00003126085f7981 */ /* 0x000ee4000c1e1100 */
[----:B---3--:R-:W-:-:S05]  /*2bf0*/  PRMT R13, R95, 0x8880, RZ ;  /* 0x000088805f0d7816 */ /* 0x008fca00000000ff */
[----:B------:R-:W-:-:S07]  /*2c00*/  IMAD R14, R13, R88, RZ ;  /* 0x000000580d0e7224 */ /* 0x000fce00078e02ff */
.L_x_81:
[----:B------:R-:W-:Y:S05]  /*2c10*/  BSYNC B1 ;  /* 0x0000000000017941 */ /* 0x000fea0003800000 */
.L_x_80:
        /* <DEDUP_REMOVED lines=11> */
.L_x_83:
[----:B------:R-:W-:Y:S05]  /*2cd0*/  BSYNC B1 ;  /* 0x0000000000017941 */ /* 0x000fea0003800000 */
.L_x_82:
[----:B---3--:R-:W-:Y:S01]  /*2ce0*/  @!P4 IMAD R13, R50, R19, R14 ;  /* 0x00000013320dc224 */ /* 0x008fe200078e020e */
[----:B------:R-:W-:Y:S04]  /*2cf0*/  BSSY B1, `(.L_x_84) ;  /* 0x0000006000017945 */ /* 0x000fe80003800000 */
[----:B------:R3:W-:Y:S01]  /*2d00*/  @!P4 STG.E.U8 desc[UR38][R6.64+0x30], R13 ;  /* 0x0000300d0600c986 */ /* 0x0007e2000c101126 */
[----:B------:R-:W-:Y:S05]  /*2d10*/  @P3 BRA `(.L_x_85) ;  /* 0x00000000000c3947 */ /* 0x000fea0003800000 */
[----:B------:R-:W3:Y:S02]  /*2d20*/  LDG.E.U8 R95, desc[UR38][R10.64+0x31] ;  /* 0x000031260a5f7981 */ /* 0x000ee4000c1e1100 */
[----:B---3--:R-:W-:-:S05]  /*2d30*/  PRMT R13, R95, 0x8880, RZ ;  /* 0x000088805f0d7816 */ /* 0x008fca00000000ff */
[----:B------:R-:W-:-:S07]  /*2d40*/  IMAD R14, R13, R88, RZ ;  /* 0x000000580d0e7224 */ /* 0x000fce00078e02ff */
.L_x_85:
[----:B------:R-:W-:Y:S05]  /*2d50*/  BSYNC B1 ;  /* 0x0000000000017941 */ /* 0x000fea0003800000 */
.L_x_84:
[----:B------:R-:W-:Y:S01]  /*2d60*/  @!P3 IMAD R51, R51, R19, R14 ;  /* 0x000000133333b224 */ /* 0x000fe200078e020e */
[----:B------:R-:W-:Y:S04]  /*2d70*/  BSSY B1, `(.L_x_86) ;  /* 0x0000006000017945 */ /* 0x000fe80003800000 */
[----:B------:R0:W-:Y:S01]  /*2d80*/  @!P3 STG.E.U8 desc[UR38][R6.64+0x31], R51 ;  /* 0x000031330600b986 */ /* 0x0001e2000c101126 */
[----:B------:R-:W-:Y:S05]  /*2d90*/  @P5 BRA `(.L_x_87) ;  /* 0x00000000000c5947 */ /* 0x000fea0003800000 */
[----:B------:R-:W3:Y:S02]  /*2da0*/  LDG.E.U8 R95, desc[UR38][R8.64+0x38] ;  /* 0x00003826085f7981 */ /* 0x000ee4000c1e1100 */
[----:B---3--:R-:W-:-:S05]  /*2db0*/  PRMT R13, R95, 0x8880, RZ ;  /* 0x000088805f0d7816 */ /* 0x008fca00000000ff */
[----:B------:R-:W-:-:S07]  /*2dc0*/  IMAD R14, R13, R88, RZ ;  /* 0x000000580d0e7224 */ /* 0x000fce00078e02ff */
.L_x_87:
[----:B------:R-:W-:Y:S05]  /*2dd0*/  BSYNC B1 ;  /* 0x0000000000017941 */ /* 0x000fea0003800000 */
.L_x_86:
[----:B---3--:R-:W-:Y:S01]  /*2de0*/  @!P5 IMAD R13, R52, R19, R14 ;  /* 0x00000013340dd224 */ /* 0x008fe200078e020e */
[----:B------:R-:W-:Y:S04]  /*2df0*/  BSSY B1, `(.L_x_88) ;  /* 0x0000006000017945 */ /* 0x000fe80003800000 */
[----:B------:R3:W-:Y:S01]  /*2e00*/  @!P5 STG.E.U8 desc[UR38][R4.64+0x38], R13 ;  /* 0x0000380d0400d986 */ /* 0x0007e2000c101126 */
[----:B------:R-:W-:Y:S05]  /*2e10*/  @P2 BRA `(.L_x_89) ;  /* 0x00000000000c2947 */ /* 0x000fea0003800000 */
[----:B------:R-:W3:Y:S02]  /*2e20*/  LDG.E.U8 R95, desc[UR38][R8.64+0x39] ;  /* 0x00003926085f7981 */ /* 0x000ee4000c1e1100 */
[----:B---3--:R-:W-:-:S05]  /*2e30*/  PRMT R13, R95, 0x8880, RZ ;  /* 0x000088805f0d7816 */ /* 0x008fca00000000ff */
[----:B------:R-:W-:-:S07]  /*2e40*/  IMAD R14, R13, R88, RZ ;  /* 0x000000580d0e7224 */ /* 0x000fce00078e02ff */
.L_x_89:
[----:B------:R-:W-:Y:S05]  /*2e50*/  BSYNC B1 ;  /* 0x0000000000017941 */ /* 0x000fea0003800000 */
.L_x_88:
        /* <DEDUP_REMOVED lines=11> */
.L_x_91:
[----:B------:R-:W-:Y:S05]  /*2f10*/  BSYNC B1 ;  /* 0x0000000000017941 */ /* 0x000fea0003800000 */
.L_x_90:
[----:B---3--:R-:W-:Y:S01]  /*2f20*/  @!P4 IMAD R13, R54, R19, R14 ;  /* 0x00000013360dc224 */ /* 0x008fe200078e020e */
[----:B------:R-:W-:Y:S04]  /*2f30*/  BSSY B1, `(.L_x_92) ;  /* 0x0000006000017945 */ /* 0x000fe80003800000 */
[----:B------:R3:W-:Y:S01]  /*2f40*/  @!P4 STG.E.U8 desc[UR38][R6.64+0x38], R13 ;  /* 0x0000380d0600c986 */ /* 0x0007e2000c101126 */
[----:B------:R-:W-:Y:S05]  /*2f50*/  @P3 BRA `(.L_x_93) ;  /* 0x00000000000c3947 */ /* 0x000fea0003800000 */
[----:B------:R-:W3:Y:S02]  /*2f60*/  LDG.E.U8 R95, desc[UR38][R10.64+0x39] ;  /* 0x000039260a5f7981 */ /* 0x000ee4000c1e1100 */
[----:B---3--:R-:W-:-:S05]  /*2f70*/  PRMT R13, R95, 0x8880, RZ ;  /* 0x000088805f0d7816 */ /* 0x008fca00000000ff */
[----:B------:R-:W-:-:S07]  /*2f80*/  IMAD R14, R13, R88, RZ ;  /* 0x000000580d0e7224 */ /* 0x000fce00078e02ff */
.L_x_93:
[----:B------:R-:W-:Y:S05]  /*2f90*/  BSYNC B1 ;  /* 0x0000000000017941 */ /* 0x000fea0003800000 */
.L_x_92:
[----:B------:R-:W-:Y:S01]  /*2fa0*/  @!P3 IMAD R55, R55, R19, R14 ;  /* 0x000000133737b224 */ /* 0x000fe200078e020e */
[----:B------:R-:W-:Y:S04]  /*2fb0*/  BSSY B1, `(.L_x_94) ;  /* 0x0000006000017945 */ /* 0x000fe80003800000 */
[----:B------:R0:W-:Y:S01]  /*2fc0*/  @!P3 STG.E.U8 desc[UR38][R6.64+0x39], R55 ;  /* 0x000039370600b986 */ /* 0x0001e2000c101126 */
[----:B------:R-:W-:Y:S05]  /*2fd0*/  @P5 BRA `(.L_x_95) ;  /* 0x00000000000c5947 */ /* 0x000fea0003800000 */
[----:B------:R-:W3:Y:S02]  /*2fe0*/  LDG.E.U8 R95, desc[UR38][R8.64+0x40] ;  /* 0x00004026085f7981 */ /* 0x000ee4000c1e1100 */
[----:B---3--:R-:W-:-:S05]  /*2ff0*/  PRMT R13, R95, 0x8880, RZ ;  /* 0x000088805f0d7816 */ /* 0x008fca00000000ff */
[----:B------:R-:W-:-:S07]  /*3000*/  IMAD R14, R13, R88, RZ ;  /* 0x000000580d0e7224 */ /* 0x000fce00078e02ff */
.L_x_95:
[----:B------:R-:W-:Y:S05]  /*3010*/  BSYNC B1 ;  /* 0x0000000000017941 */ /* 0x000fea0003800000 */
.L_x_94:
[----:B---3--:R-:W-:Y:S01]  /*3020*/  @!P5 IMAD R13, R56, R19, R14 ;  /* 0x00000013380dd224 */ /* 0x008fe200078e020e */
[----:B------:R-:W-:Y:S04]  /*3030*/  BSSY B1, `(.L_x_96) ;  /* 0x0000006000017945 */ /* 0x000fe80003800000 */
[----:B------:R3:W-:Y:S01]  /*3040*/  @!P5 STG.E.U8 desc[UR38][R4.64+0x40], R13 ;  /* 0x0000400d0400d986 */ /* 0x0007e2000c101126 */
[----:B------:R-:W-:Y:S05]  /*3050*/  @P2 BRA `(.L_x_97) ;  /* 0x00000000000c2947 */ /* 0x000fea0003800000 */
[----:B------:R-:W3:Y:S02]  /*3060*/  LDG.E.U8 R95, desc[UR38][R8.64+0x41] ;  /* 0x00004126085f7981 */ /* 0x000ee4000c1e1100 */
[----:B---3--:R-:W-:-:S05]  /*3070*/  PRMT R13, R95, 0x8880, RZ ;  /* 0x000088805f0d7816 */ /* 0x008fca00000000ff */
[----:B------:R-:W-:-:S07]  /*3080*/  IMAD R14, R13, R88, RZ ;  /* 0x000000580d0e7224 */ /* 0x000fce00078e02ff */
.L_x_97:
[----:B------:R-:W-:Y:S05]  /*3090*/  BSYNC B1 ;  /* 0x0000000000017941 */ /* 0x000fea0003800000 */
.L_x_96:
        /* <DEDUP_REMOVED lines=11> */
.L_x_99:
[----:B------:R-:W-:Y:S05]  /*3150*/  BSYNC B1 ;  /* 0x0000000000017941 */ /* 0x000fea0003800000 */
.L_x_98:
[----:B---3--:R-:W-:Y:S01]  /*3160*/  @!P4 IMAD R13, R58, R19, R14 ;  /* 0x000000133a0dc224 */ /* 0x008fe200078e020e */
[----:B------:R-:W-:Y:S04]  /*3170*/  BSSY B1, `(.L_x_100) ;  /* 0x0000006000017945 */ /* 0x000fe80003800000 */
[----:B------:R3:W-:Y:S01]  /*3180*/  @!P4 STG.E.U8 desc[UR38][R6.64+0x40], R13 ;  /* 0x0000400d0600c986 */ /* 0x0007e2000c101126 */
[----:B------:R-:W-:Y:S05]  /*3190*/  @P3 BRA `(.L_x_101) ;  /* 0x00000000000c3947 */ /* 0x000fea0003800000 */
[----:B------:R-:W3:Y:S02]  /*31a0*/  LDG.E.U8 R95, desc[UR38][R10.64+0x41] ;  /* 0x000041260a5f7981 */ /* 0x000ee4000c1e1100 */
[----:B---3--:R-:W-:-:S05]  /*31b0*/  PRMT R13, R95, 0x8880, RZ ;  /* 0x000088805f0d7816 */ /* 0x008fca00000000ff */
[----:B------:R-:W-:-:S07]  /*31c0*/  IMAD R14, R13, R88, RZ ;  /* 0x000000580d0e7224 */ /* 0x000fce00078e02ff */
.L_x_101:
[----:B------:R-:W-:Y:S05]  /*31d0*/  BSYNC B1 ;  /* 0x0000000000017941 */ /* 0x000fea0003800000 */
.L_x_100:
[----:B------:R-:W-:Y:S01]  /*31e0*/  @!P3 IMAD R59, R59, R19, R14 ;  /* 0x000000133b3bb224 */ /* 0x000fe200078e020e */
[----:B------:R-:W-:Y:S04]  /*31f0*/  BSSY B1, `(.L_x_102) ;  /* 0x0000006000017945 */ /* 0x000fe80003800000 */
[----:B------:R0:W-:Y:S01]  /*3200*/  @!P3 STG.E.U8 desc[UR38][R6.64+0x41], R59 ;  /* 0x0000413b0600b986 */ /* 0x0001e2000c101126 */
[----:B------:R-:W-:Y:S05]  /*3210*/  @P5 BRA `(.L_x_103) ;  /* 0x00000000000c5947 */ /* 0x000fea0003800000 */
[----:B------:R-:W3:Y:S02]  /*3220*/  LDG.E.U8 R95, desc[UR38][R8.64+0x48] ;  /* 0x00004826085f7981 */ /* 0x000ee4000c1e1100 */
[----:B---3--:R-:W-:-:S05]  /*3230*/  PRMT R13, R95, 0x8880, RZ ;  /* 0x000088805f0d7816 */ /* 0x008fca00000000ff */
[----:B------:R-:W-:-:S07]  /*3240*/  IMAD R14, R13, R88, RZ ;  /* 0x000000580d0e7224 */ /* 0x000fce00078e02ff */
.L_x_103:
[----:B------:R-:W-:Y:S05]  /*3250*/  BSYNC B1 ;  /* 0x0000000000017941 */ /* 0x000fea0003800000 */
.L_x_102:
[----:B---3--:R-:W-:Y:S01]  /*3260*/  @!P5 IMAD R13, R60, R19, R14 ;  /* 0x000000133c0dd224 */ /* 0x008fe200078e020e */
[----:B------:R-:W-:Y:S04]  /*3270*/  BSSY B1, `(.L_x_104) ;  /* 0x0000006000017945 */ /* 0x000fe80003800000 */
[----:B------:R3:W-:Y:S01]  /*3280*/  @!P5 STG.E.U8 desc[UR38][R4.64+0x48], R13 ;  /* 0x0000480d0400d986 */ /* 0x0007e2000c101126 */
[----:B------:R-:W-:Y:S05]  /*3290*/  @P2 BRA `(.L_x_105) ;  /* 0x00000000000c2947 */ /* 0x000fea0003800000 */
[----:B------:R-:W3:Y:S02]  /*32a0*/  LDG.E.U8 R95, desc[UR38][R8.64+0x49] ;  /* 0x00004926085f7981 */ /* 0x000ee4000c1e1100 */
[----:B---3--:R-:W-:-:S05]  /*32b0*/  PRMT R13, R95, 0x8880, RZ ;  /* 0x000088805f0d7816 */ /* 0x008fca00000000ff */
[----:B------:R-:W-:-:S07]  /*32c0*/  IMAD R14, R13, R88, RZ ;  /* 0x000000580d0e7224 */ /* 0x000fce00078e02ff */
.L_x_105:
[----:B------:R-:W-:Y:S05]  /*32d0*/  BSYNC B1 ;  /* 0x0000000000017941 */ /* 0x000fea0003800000 */
.L_x_104:
        /* <DEDUP_REMOVED lines=11> */
.L_x_107:
[----:B------:R-:W-:Y:S05]  /*3390*/  BSYNC B1 ;  /* 0x0000000000017941 */ /* 0x000fea0003800000 */
.L_x_106:
[----:B---3--:R-:W-:Y:S01]  /*33a0*/  @!P4 IMAD R13, R62, R19, R14 ;  /* 0x000000133e0dc224 */ /* 0x008fe200078e020e */
[----:B------:R-:W-:Y:S04]  /*33b0*/  BSSY B1, `(.L_x_108) ;  /* 0x0000006000017945 */ /* 0x000fe80003800000 */
[----:B------:R3:W-:Y:S01]  /*33c0*/  @!P4 STG.E.U8 desc[UR38][R6.64+0x48], R13 ;  /* 0x0000480d0600c986 */ /* 0x0007e2000c101126 */
[----:B------:R-:W-:Y:S05]  /*33d0*/  @P3 BRA `(.L_x_109) ;  /* 0x00000000000c3947 */ /* 0x000fea0003800000 */
[----:B------:R-:W3:Y:S02]  /*33e0*/  LDG.E.U8 R95, desc[UR38][R10.64+0x49] ;  /* 0x000049260a5f7981 */ /* 0x000ee4000c1e1100 */
[----:B---3--:R-:W-:-:S05]  /*33f0*/  PRMT R13, R95, 0x8880, RZ ;  /* 0x000088805f0d7816 */ /* 0x008fca00000000ff */
[----:B------:R-:W-:-:S07]  /*3400*/  IMAD R14, R13, R88, RZ ;  /* 0x000000580d0e7224 */ /* 0x000fce00078e02ff */
.L_x_109:
[----:B------:R-:W-:Y:S05]  /*3410*/  BSYNC B1 ;  /* 0x0000000000017941 */ /* 0x000fea0003800000 */
.L_x_108:
[----:B------:R-:W-:Y:S01]  /*3420*/  @!P3 IMAD R63, R63, R19, R14 ;  /* 0x000000133f3fb224 */ /* 0x000fe200078e020e */
[----:B------:R-:W-:Y:S04]  /*3430*/  BSSY B1, `(.L_x_110) ;  /* 0x0000006000017945 */ /* 0x000fe80003800000 */
[----:B------:R0:W-:Y:S01]  /*3440*/  @!P3 STG.E.U8 desc[UR38][R6.64+0x49], R63 ;  /* 0x0000493f0600b986 */ /* 0x0001e2000c101126 */
[----:B------:R-:W-:Y:S05]  /*3450*/  @P5 BRA `(.L_x_111) ;  /* 0x00000000000c5947 */ /* 0x000fea0003800000 */
[----:B------:R-:W3:Y:S02]  /*3460*/  LDG.E.U8 R95, desc[UR38][R8.64+0x50] ;  /* 0x00005026085f7981 */ /* 0x000ee4000c1e1100 */
[----:B---3--:R-:W-:-:S05]  /*3470*/  PRMT R13, R95, 0x8880, RZ ;  /* 0x000088805f0d7816 */ /* 0x008fca00000000ff */
[----:B------:R-:W-:-:S07]  /*3480*/  IMAD R14, R13, R88, RZ ;  /* 0x000000580d0e7224 */ /* 0x000fce00078e02ff */
.L_x_111:
[----:B------:R-:W-:Y:S05]  /*3490*/  BSYNC B1 ;  /* 0x0000000000017941 */ /* 0x000fea0003800000 */
.L_x_110:
[----:B---3--:R-:W-:Y:S01]  /*34a0*/  @!P5 IMAD R13, R64, R19, R14 ;  /* 0x00000013400dd224 */ /* 0x008fe200078e020e */
[----:B------:R-:W-:Y:S04]  /*34b0*/  BSSY B1, `(.L_x_112) ;  /* 0x0000006000017945 */ /* 0x000fe80003800000 */
[----:B------:R3:W-:Y:S01]  /*34c0*/  @!P5 STG.E.U8 desc[UR38][R4.64+0x50], R13 ;  /* 0x0000500d0400d986 */ /* 0x0007e2000c101126 */
[----:B------:R-:W-:Y:S05]  /*34d0*/  @P2 BRA `(.L_x_113) ;  /* 0x00000000000c2947 */ /* 0x000fea0003800000 */
[----:B------:R-:W3:Y:S02]  /*34e0*/  LDG.E.U8 R95, desc[UR38][R8.64+0x51] ;  /* 0x00005126085f7981 */ /* 0x000ee4000c1e1100 */
[----:B---3--:R-:W-:-:S05]  /*34f0*/  PRMT R13, R95, 0x8880, RZ ;  /* 0x000088805f0d7816 */ /* 0x008fca00000000ff */
[----:B------:R-:W-:-:S07]  /*3500*/  IMAD R14, R13, R88, RZ ;  /* 0x000000580d0e7224 */ /* 0x000fce00078e02ff */
.L_x_113:
[----:B------:R-:W-:Y:S05]  /*3510*/  BSYNC B1 ;  /* 0x0000000000017941 */ /* 0x000fea0003800000 */
.L_x_112:
        /* <DEDUP_REMOVED lines=11> */
.L_x_115:
[----:B------:R-:W-:Y:S05]  /*35d0*/  BSYNC B1 ;  /* 0x0000000000017941 */ /* 0x000fea0003800000 */
.L_x_114:
[----:B---3--:R-:W-:Y:S01]  /*35e0*/  @!P4 IMAD R13, R66, R19, R14 ;  /* 0x00000013420dc224 */ /* 0x008fe200078e020e */
[----:B------:R-:W-:Y:S04]  /*35f0*/  BSSY B1, `(.L_x_116) ;  /* 0x0000006000017945 */ /* 0x000fe80003800000 */
[----:B------:R3:W-:Y:S01]  /*3600*/  @!P4 STG.E.U8 desc[UR38][R6.64+0x50], R13 ;  /* 0x0000500d0600c986 */ /* 0x0007e2000c101126 */
[----:B------:R-:W-:Y:S05]  /*3610*/  @P3 BRA `(.L_x_117) ;  /* 0x00000000000c3947 */ /* 0x000fea0003800000 */
[----:B------:R-:W3:Y:S02]  /*3620*/  LDG.E.U8 R95, desc[UR38][R10.64+0x51] ;  /* 0x000051260a5f7981 */ /* 0x000ee4000c1e1100 */
[----:B---3--:R-:W-:-:S05]  /*3630*/  PRMT R13, R95, 0x8880, RZ ;  /* 0x000088805f0d7816 */ /* 0x008fca00000000ff */
[----:B------:R-:W-:-:S07]  /*3640*/  IMAD R14, R13, R88, RZ ;  /* 0x000000580d0e7224 */ /* 0x000fce00078e02ff */
.L_x_117:
[----:B------:R-:W-:Y:S05]  /*3650*/  BSYNC B1 ;  /* 0x0000000000017941 */ /* 0x000fea0003800000 */
.L_x_116:
[----:B------:R-:W-:Y:S01]  /*3660*/  @!P3 IMAD R67, R67, R19, R14 ;  /* 0x000000134343b224 */ /* 0x000fe200078e020e */
[----:B------:R-:W-:Y:S04]  /*3670*/  BSSY B1, `(.L_x_118) ;  /* 0x0000006000017945 */ /* 0x000fe80003800000 */
[----:B------:R0:W-:Y:S01]  /*3680*/  @!P3 STG.E.U8 desc[UR38][R6.64+0x51], R67 ;  /* 0x000051430600b986 */ /* 0x0001e2000c101126 */
[----:B------:R-:W-:Y:S05]  /*3690*/  @P5 BRA `(.L_x_119) ;  /* 0x00000000000c5947 */ /* 0x000fea0003800000 */
[----:B------:R-:W3:Y:S02]  /*36a0*/  LDG.E.U8 R95, desc[UR38][R8.64+0x58] ;  /* 0x00005826085f7981 */ /* 0x000ee4000c1e1100 */
[----:B---3--:R-:W-:-:S05]  /*36b0*/  PRMT R13, R95, 0x8880, RZ ;  /* 0x000088805f0d7816 */ /* 0x008fca00000000ff */
[----:B------:R-:W-:-:S07]  /*36c0*/  IMAD R14, R13, R88, RZ ;  /* 0x000000580d0e7224 */ /* 0x000fce00078e02ff */
.L_x_119:
[----:B------:R-:W-:Y:S05]  /*36d0*/  BSYNC B1 ;  /* 0x0000000000017941 */ /* 0x000fea0003800000 */
.L_x_118:
[----:B---3--:R-:W-:Y:S01]  /*36e0*/  @!P5 IMAD R13, R68, R19, R14 ;  /* 0x00000013440dd224 */ /* 0x008fe200078e020e */
[----:B------:R-:W-:Y:S04]  /*36f0*/  BSSY B1, `(.L_x_120) ;  /* 0x0000006000017945 */ /* 0x000fe80003800000 */
[----:B------:R3:W-:Y:S01]  /*3700*/  @!P5 STG.E.U8 desc[UR38][R4.64+0x58], R13 ;  /* 0x0000580d0400d986 */ /* 0x0007e2000c101126 */
[----:B------:R-:W-:Y:S05]  /*3710*/  @P2 BRA `(.L_x_121) ;  /* 0x00000000000c2947 */ /* 0x000fea0003800000 */
[----:B------:R-:W3:Y:S02]  /*3720*/  LDG.E.U8 R95, desc[UR38][R8.64+0x59] ;  /* 0x00005926085f7981 */ /* 0x000ee4000c1e1100 */
[----:B---3--:R-:W-:-:S05]  /*3730*/  PRMT R13, R95, 0x8880, RZ ;  /* 0x000088805f0d7816 */ /* 0x008fca00000000ff */
[----:B------:R-:W-:-:S07]  /*3740*/  IMAD R14, R13, R88, RZ ;  /* 0x000000580d0e7224 */ /* 0x000fce00078e02ff */
.L_x_121:
[----:B------:R-:W-:Y:S05]  /*3750*/  BSYNC B1 ;  /* 0x0000000000017941 */ /* 0x000fea0003800000 */
.L_x_120:
        /* <DEDUP_REMOVED lines=11> */
.L_x_123:
[----:B------:R-:W-:Y:S05]  /*3810*/  BSYNC B1 ;  /* 0x0000000000017941 */ /* 0x000fea0003800000 */
.L_x_122:
[----:B---3--:R-:W-:Y:S01]  /*3820*/  @!P4 IMAD R13, R70, R19, R14 ;  /* 0x00000013460dc224 */ /* 0x008fe200078e020e */
[----:B------:R-:W-:Y:S04]  /*3830*/  BSSY B1, `(.L_x_124) ;  /* 0x0000006000017945 */ /* 0x000fe80003800000 */
[----:B------:R3:W-:Y:S01]  /*3840*/  @!P4 STG.E.U8 desc[UR38][R6.64+0x58], R13 ;  /* 0x0000580d0600c986 */ /* 0x0007e2000c101126 */
[----:B------:R-:W-:Y:S05]  /*3850*/  @P3 BRA `(.L_x_125) ;  /* 0x00000000000c3947 */ /* 0x000fea0003800000 */
[----:B------:R-:W3:Y:S02]  /*3860*/  LDG.E.U8 R95, desc[UR38][R10.64+0x59] ;  /* 0x000059260a5f7981 */ /* 0x000ee4000c1e1100 */
[----:B---3--:R-:W-:-:S05]  /*3870*/  PRMT R13, R95, 0x8880, RZ ;  /* 0x000088805f0d7816 */ /* 0x008fca00000000ff */
[----:B------:R-:W-:-:S07]  /*3880*/  IMAD R14, R13, R88, RZ ;  /* 0x000000580d0e7224 */ /* 0x000fce00078e02ff */
.L_x_125:
[----:B------:R-:W-:Y:S05]  /*3890*/  BSYNC B1 ;  /* 0x0000000000017941 */ /* 0x000fea0003800000 */
.L_x_124:
[----:B------:R-:W-:Y:S01]  /*38a0*/  @!P3 IMAD R71, R71, R19, R14 ;  /* 0x000000134747b224 */ /* 0x000fe200078e020e */
[----:B------:R-:W-:Y:S04]  /*38b0*/  BSSY B1, `(.L_x_126) ;  /* 0x0000006000017945 */ /* 0x000fe80003800000 */
[----:B------:R0:W-:Y:S01]  /*38c0*/  @!P3 STG.E.U8 desc[UR38][R6.64+0x59], R71 ;  /* 0x000059470600b986 */ /* 0x0001e2000c101126 */
[----:B------:R-:W-:Y:S05]  /*38d0*/  @P5 BRA `(.L_x_127) ;  /* 0x00000000000c5947 */ /* 0x000fea0003800000 */
[----:B------:R-:W3:Y:S02]  /*38e0*/  LDG.E.U8 R95, desc[UR38][R8.64+0x60] ;  /* 0x00006026085f7981 */ /* 0x000ee4000c1e1100 */
[----:B---3--:R-:W-:-:S05]  /*38f0*/  PRMT R13, R95, 0x8880, RZ ;  /* 0x000088805f0d7816 */ /* 0x008fca00000000ff */
[----:B------:R-:W-:-:S07]  /*3900*/  IMAD R14, R13, R88, RZ ;  /* 0x000000580d0e7224 */ /* 0x000fce00078e02ff */
.L_x_127:
[----:B------:R-:W-:Y:S05]  /*3910*/  BSYNC B1 ;  /* 0x0000000000017941 */ /* 0x000fea0003800000 */
.L_x_126:
[----:B---3--:R-:W-:Y:S01]  /*3920*/  @!P5 IMAD R13, R72, R19, R14 ;  /* 0x00000013480dd224 */ /* 0x008fe200078e020e */
[----:B------:R-:W-:Y:S04]  /*3930*/  BSSY B1, `(.L_x_128) ;  /* 0x0000006000017945 */ /* 0x000fe80003800000 */
[----:B------:R3:W-:Y:S01]  /*3940*/  @!P5 STG.E.U8 desc[UR38][R4.64+0x60], R13 ;  /* 0x0000600d0400d986 */ /* 0x0007e2000c101126 */
[----:B------:R-:W-:Y:S05]  /*3950*/  @P2 BRA `(.L_x_129) ;  /* 0x00000000000c2947 */ /* 0x000fea0003800000 */
[----:B------:R-:W3:Y:S02]  /*3960*/  LDG.E.U8 R95, desc[UR38][R8.64+0x61] ;  /* 0x00006126085f7981 */ /* 0x000ee4000c1e1100 */
[----:B---3--:R-:W-:-:S05]  /*3970*/  PRMT R13, R95, 0x8880, RZ ;  /* 0x000088805f0d7816 */ /* 0x008fca00000000ff */
[----:B------:R-:W-:-:S07]  /*3980*/  IMAD R14, R13, R88, RZ ;  /* 0x000000580d0e7224 */ /* 0x000fce00078e02ff */
.L_x_129:
[----:B------:R-:W-:Y:S05]  /*3990*/  BSYNC B1 ;  /* 0x0000000000017941 */ /* 0x000fea0003800000 */
.L_x_128:
        /* <DEDUP_REMOVED lines=11> */
.L_x_131:
[----:B------:R-:W-:Y:S05]  /*3a50*/  BSYNC B1 ;  /* 0x0000000000017941 */ /* 0x000fea0003800000 */
.L_x_130:
[----:B---3--:R-:W-:Y:S01]  /*3a60*/  @!P4 IMAD R13, R74, R19, R14 ;  /* 0x000000134a0dc224 */ /* 0x008fe200078e020e */
[----:B------:R-:W-:Y:S04]  /*3a70*/  BSSY B1, `(.L_x_132) ;  /* 0x0000006000017945 */ /* 0x000fe80003800000 */
[----:B------:R3:W-:Y:S01]  /*3a80*/  @!P4 STG.E.U8 desc[UR38][R6.64+0x60], R13 ;  /* 0x0000600d0600c986 */ /* 0x0007e2000c101126 */
[----:B------:R-:W-:Y:S05]  /*3a90*/  @P3 BRA `(.L_x_133) ;  /* 0x00000000000c3947 */ /* 0x000fea0003800000 */
[----:B------:R-:W3:Y:S02]  /*3aa0*/  LDG.E.U8 R95, desc[UR38][R10.64+0x61] ;  /* 0x000061260a5f7981 */ /* 0x000ee4000c1e1100 */
[----:B---3--:R-:W-:-:S05]  /*3ab0*/  PRMT R13, R95, 0x8880, RZ ;  /* 0x000088805f0d7816 */ /* 0x008fca00000000ff */
[----:B------:R-:W-:-:S07]  /*3ac0*/  IMAD R14, R13, R88, RZ ;  /* 0x000000580d0e7224 */ /* 0x000fce00078e02ff */
.L_x_133:
[----:B------:R-:W-:Y:S05]  /*3ad0*/  BSYNC B1 ;  /* 0x0000000000017941 */ /* 0x000fea0003800000 */
.L_x_132:
[----:B------:R-:W-:Y:S01]  /*3ae0*/  @!P3 IMAD R75, R75, R19, R14 ;  /* 0x000000134b4bb224 */ /* 0x000fe200078e020e */
[----:B------:R-:W-:Y:S04]  /*3af0*/  BSSY B1, `(.L_x_134) ;  /* 0x0000006000017945 */ /* 0x000fe80003800000 */
[----:B------:R0:W-:Y:S01]  /*3b00*/  @!P3 STG.E.U8 desc[UR38][R6.64+0x61], R75 ;  /* 0x0000614b0600b986 */ /* 0x0001e2000c101126 */
[----:B------:R-:W-:Y:S05]  /*3b10*/  @P5 BRA `(.L_x_135) ;  /* 0x00000000000c5947 */ /* 0x000fea0003800000 */
[----:B------:R-:W3:Y:S02]  /*3b20*/  LDG.E.U8 R95, desc[UR38][R8.64+0x68] ;  /* 0x00006826085f7981 */ /* 0x000ee4000c1e1100 */
[----:B---3--:R-:W-:-:S05]  /*3b30*/  PRMT R13, R95, 0x8880, RZ ;  /* 0x000088805f0d7816 */ /* 0x008fca00000000ff */
[----:B------:R-:W-:-:S07]  /*3b40*/  IMAD R14, R13, R88, RZ ;  /* 0x000000580d0e7224 */ /* 0x000fce00078e02ff */
.L_x_135:
[----:B------:R-:W-:Y:S05]  /*3b50*/  BSYNC B1 ;  /* 0x0000000000017941 */ /* 0x000fea0003800000 */
.L_x_134:
[----:B---3--:R-:W-:Y:S01]  /*3b60*/  @!P5 IMAD R13, R76, R19, R14 ;  /* 0x000000134c0dd224 */ /* 0x008fe200078e020e */
[----:B------:R-:W-:Y:S04]  /*3b70*/  BSSY B1, `(.L_x_136) ;  /* 0x0000006000017945 */ /* 0x000fe80003800000 */
[----:B------:R3:W-:Y:S01]  /*3b80*/  @!P5 STG.E.U8 desc[UR38][R4.64+0x68], R13 ;  /* 0x0000680d0400d986 */ /* 0x0007e2000c101126 */
[----:B------:R-:W-:Y:S05]  /*3b90*/  @P2 BRA `(.L_x_137) ;  /* 0x00000000000c2947 */ /* 0x000fea0003800000 */
[----:B------:R-:W3:Y:S02]  /*3ba0*/  LDG.E.U8 R95, desc[UR38][R8.64+0x69] ;  /* 0x00006926085f7981 */ /* 0x000ee4000c1e1100 */
[----:B---3--:R-:W-:-:S05]  /*3bb0*/  PRMT R13, R95, 0x8880, RZ ;  /* 0x000088805f0d7816 */ /* 0x008fca00000000ff */
[----:B------:R-:W-:-:S07]  /*3bc0*/  IMAD R14, R13, R88, RZ ;  /* 0x000000580d0e7224 */ /* 0x000fce00078e02ff */
.L_x_137:
[----:B------:R-:W-:Y:S05]  /*3bd0*/  BSYNC B1 ;  /* 0x0000000000017941 */ /* 0x000fea0003800000 */
.L_x_136:
        /* <DEDUP_REMOVED lines=11> */
.L_x_139:
[----:B------:R-:W-:Y:S05]  /*3c90*/  BSYNC B1 ;  /* 0x0000000000017941 */ /* 0x000fea0003800000 */
.L_x_138:
[----:B---3--:R-:W-:Y:S01]  /*3ca0*/  @!P4 IMAD R13, R78, R19, R14 ;  /* 0x000000134e0dc224 */ /* 0x008fe200078e020e */
[----:B------:R-:W-:Y:S04]  /*3cb0*/  BSSY B1, `(.L_x_140) ;  /* 0x0000006000017945 */ /* 0x000fe80003800000 */
[----:B------:R3:W-:Y:S01]  /*3cc0*/  @!P4 STG.E.U8 desc[UR38][R6.64+0x68], R13 ;  /* 0x0000680d0600c986 */ /* 0x0007e2000c101126 */
[----:B------:R-:W-:Y:S05]  /*3cd0*/  @P3 BRA `(.L_x_141) ;  /* 0x00000000000c3947 */ /* 0x000fea0003800000 */
[----:B------:R-:W3:Y:S02]  /*3ce0*/  LDG.E.U8 R95, desc[UR38][R10.64+0x69] ;  /* 0x000069260a5f7981 */ /* 0x000ee4000c1e1100 */
[----:B---3--:R-:W-:-:S05]  /*3cf0*/  PRMT R13, R95, 0x8880, RZ ;  /* 0x000088805f0d7816 */ /* 0x008fca00000000ff */
[----:B------:R-:W-:-:S07]  /*3d00*/  IMAD R14, R13, R88, RZ ;  /* 0x000000580d0e7224 */ /* 0x000fce00078e02ff */
.L_x_141:
[----:B------:R-:W-:Y:S05]  /*3d10*/  BSYNC B1 ;  /* 0x0000000000017941 */ /* 0x000fea0003800000 */
.L_x_140:
[----:B------:R-:W-:Y:S01]  /*3d20*/  @!P3 IMAD R79, R79, R19, R14 ;  /* 0x000000134f4fb224 */ /* 0x000fe200078e020e */
[----:B------:R-:W-:Y:S04]  /*3d30*/  BSSY B1, `(.L_x_142) ;  /* 0x0000006000017945 */ /* 0x000fe80003800000 */
[----:B------:R0:W-:Y:S01]  /*3d40*/  @!P3 STG.E.U8 desc[UR38][R6.64+0x69], R79 ;  /* 0x0000694f0600b986 */ /* 0x0001e2000c101126 */
[----:B------:R-:W-:Y:S05]  /*3d50*/  @P5 BRA `(.L_x_143) ;  /* 0x00000000000c5947 */ /* 0x000fea0003800000 */
[----:B------:R-:W3:Y:S02]  /*3d60*/  LDG.E.U8 R95, desc[UR38][R8.64+0x70] ;  /* 0x00007026085f7981 */ /* 0x000ee4000c1e1100 */
[----:B---3--:R-:W-:-:S05]  /*3d70*/  PRMT R13, R95, 0x8880, RZ ;  /* 0x000088805f0d7816 */ /* 0x008fca00000000ff */
[----:B------:R-:W-:-:S07]  /*3d80*/  IMAD R14, R13, R88, RZ ;  /* 0x000000580d0e7224 */ /* 0x000fce00078e02ff */
.L_x_143:
[----:B------:R-:W-:Y:S05]  /*3d90*/  BSYNC B1 ;  /* 0x0000000000017941 */ /* 0x000fea0003800000 */
.L_x_142:
[----:B---3--:R-:W-:Y:S01]  /*3da0*/  @!P5 IMAD R13, R80, R19, R14 ;  /* 0x00000013500dd224 */ /* 0x008fe200078e020e */
[----:B------:R-:W-:Y:S04]  /*3db0*/  BSSY B1, `(.L_x_144) ;  /* 0x0000006000017945 */ /* 0x000fe80003800000 */
[----:B------:R3:W-:Y:S01]  /*3dc0*/  @!P5 STG.E.U8 desc[UR38][R4.64+0x70], R13 ;  /* 0x0000700d0400d986 */ /* 0x0007e2000c101126 */
[----:B------:R-:W-:Y:S05]  /*3dd0*/  @P2 BRA `(.L_x_145) ;  /* 0x00000000000c2947 */ /* 0x000fea0003800000 */
[----:B------:R-:W3:Y:S02]  /*3de0*/  LDG.E.U8 R95, desc[UR38][R8.64+0x71] ;  /* 0x00007126085f7981 */ /* 0x000ee4000c1e1100 */
[----:B---3--:R-:W-:-:S05]  /*3df0*/  PRMT R13, R95, 0x8880, RZ ;  /* 0x000088805f0d7816 */ /* 0x008fca00000000ff */
[----:B------:R-:W-:-:S07]  /*3e00*/  IMAD R14, R13, R88, RZ ;  /* 0x000000580d0e7224 */ /* 0x000fce00078e02ff */
.L_x_145:
[----:B------:R-:W-:Y:S05]  /*3e10*/  BSYNC B1 ;  /* 0x0000000000017941 */ /* 0x000fea0003800000 */
.L_x_144:
[----:B------:R-:W-:Y:S01]  /*3e20*/  ISETP.LT.OR P4, PT, R3, 0x71, !P0 ;  /* 0x000000710300780c */ /* 0x000fe20004781670 */
[----:B------:R-:W-:Y:S01]  /*3e30*/  @!P2 IMAD R81, R81, R19, R14 ;  /* 0x000000135151a224 */ /* 0x000fe200078e020e */
[----:B------:R-:W-:Y:S01]  /*3e40*/  BSSY B1, `(.L_x_146) ;  /* 0x000000a000017945 */ /* 0x000fe20003800000 */
[C---:B------:R-:W-:Y:S02]  /*3e50*/  ISETP.LT.OR P3, PT, R3.reuse, 0x72, !P0 ;  /* 0x000000720300780c */ /* 0x040fe40004761670 */
        /* <DEDUP_REMOVED lines=8> */
.L_x_147:
[----:B------:R-:W-:Y:S05]  /*3ee0*/  BSYNC B1 ;  /* 0x0000000000017941 */ /* 0x000fea0003800000 */
.L_x_146:
[----:B---3--:R-:W-:Y:S01]  /*3ef0*/  @!P4 IMAD R13, R82, R19, R14 ;  /* 0x00000013520dc224 */ /* 0x008fe200078e020e */
[----:B------:R-:W-:Y:S04]  /*3f00*/  BSSY B1, `(.L_x_148) ;  /* 0x0000006000017945 */ /* 0x000fe80003800000 */
[----:B------:R3:W-:Y:S01]  /*3f10*/  @!P4 STG.E.U8 desc[UR38][R6.64+0x70], R13 ;  /* 0x0000700d0600c986 */ /* 0x0007e2000c101126 */
[----:B------:R-:W-:Y:S05]  /*3f20*/  @P3 BRA `(.L_x_149) ;  /* 0x00000000000c3947 */ /* 0x000fea0003800000 */
[----:B------:R-:W3:Y:S02]  /*3f30*/  LDG.E.U8 R95, desc[UR38][R10.64+0x71] ;  /* 0x000071260a5f7981 */ /* 0x000ee4000c1e1100 */
[----:B---3--:R-:W-:-:S05]  /*3f40*/  PRMT R13, R95, 0x8880, RZ ;  /* 0x000088805f0d7816 */ /* 0x008fca00000000ff */
[----:B------:R-:W-:-:S07]  /*3f50*/  IMAD R14, R13, R88, RZ ;  /* 0x000000580d0e7224 */ /* 0x000fce00078e02ff */
.L_x_149:
[----:B------:R-:W-:Y:S05]  /*3f60*/  BSYNC B1 ;  /* 0x0000000000017941 */ /* 0x000fea0003800000 */
.L_x_148:
[----:B------:R-:W-:Y:S01]  /*3f70*/  @!P3 IMAD R83, R83, R19, R14 ;  /* 0x000000135353b224 */ /* 0x000fe200078e020e */
[----:B------:R-:W-:Y:S04]  /*3f80*/  BSSY B1, `(.L_x_150) ;  /* 0x0000006000017945 */ /* 0x000fe80003800000 */
[----:B------:R0:W-:Y:S01]  /*3f90*/  @!P3 STG.E.U8 desc[UR38][R6.64+0x71], R83 ;  /* 0x000071530600b986 */ /* 0x0001e2000c101126 */
[----:B------:R-:W-:Y:S05]  /*3fa0*/  @P2 BRA `(.L_x_151) ;  /* 0x00000000000c2947 */ /* 0x000fea0003800000 */
[----:B------:R-:W3:Y:S02]  /*3fb0*/  LDG.E.U8 R95, desc[UR38][R8.64+0x78] ;  /* 0x00007826085f7981 */ /* 0x000ee4000c1e1100 */
[----:B---3--:R-:W-:-:S05]  /*3fc0*/  PRMT R13, R95, 0x8880, RZ ;  /* 0x000088805f0d7816 */ /* 0x008fca00000000ff */
[----:B------:R-:W-:-:S07]  /*3fd0*/  IMAD R14, R13, R88, RZ ;  /* 0x000000580d0e7224 */ /* 0x000fce00078e02ff */
.L_x_151:
[----:B------:R-:W-:Y:S05]  /*3fe0*/  BSYNC B1 ;  /* 0x0000000000017941 */ /* 0x000fea0003800000 */
.L_x_150:
[----:B---3--:R-:W-:Y:S01]  /*3ff0*/  @!P2 IMAD R13, R84, R19, R14 ;  /* 0x00000013540da224 */ /* 0x008fe200078e020e */
[----:B------:R-:W-:Y:S04]  /*4000*/  BSSY B1, `(.L_x_152) ;  /* 0x0000006000017945 */ /* 0x000fe80003800000 */
[----:B------:R3:W-:Y:S01]  /*4010*/  @!P2 STG.E.U8 desc[UR38][R4.64+0x78], R13 ;  /* 0x0000780d0400a986 */ /* 0x0007e2000c101126 */
[----:B------:R-:W-:Y:S05]  /*4020*/  @P1 BRA `(.L_x_153) ;  /* 0x00000000000c1947 */ /* 0x000fea0003800000 */
[----:B------:R-:W3:Y:S02]  /*4030*/  LDG.E.U8 R95, desc[UR38][R8.64+0x79] ;  /* 0x00007926085f7981 */ /* 0x000ee4000c1e1100 */
[----:B---3--:R-:W-:-:S05]  /*4040*/  PRMT R13, R95, 0x8880, RZ ;  /* 0x000088805f0d7816 */ /* 0x008fca00000000ff */
[----:B------:R-:W-:-:S07]  /*4050*/  IMAD R14, R13, R88, RZ ;  /* 0x000000580d0e7224 */ /* 0x000fce00078e02ff */
.L_x_153:
[----:B------:R-:W-:Y:S05]  /*4060*/  BSYNC B1 ;  /* 0x0000000000017941 */ /* 0x000fea0003800000 */
.L_x_152:
[----:B------:R-:W-:Y:S01]  /*4070*/  @!P1 IMAD R85, R85, R19, R14 ;  /* 0x0000001355559224 */ /* 0x000fe200078e020e */
[----:B------:R-:W-:Y:S04]  /*4080*/  BSSY B1, `(.L_x_154) ;  /* 0x0000006000017945 */ /* 0x000fe80003800000 */
[----:B------:R0:W-:Y:S01]  /*4090*/  @!P1 STG.E.U8 desc[UR38][R4.64+0x79], R85 ;  /* 0x0000795504009986 */ /* 0x0001e2000c101126 */
[----:B------:R-:W-:Y:S05]  /*40a0*/  @P5 BRA `(.L_x_155) ;  /* 0x00000000000c5947 */ /* 0x000fea0003800000 */
[----:B------:R-:W0:Y:S02]  /*40b0*/  LDG.E.U8 R95, desc[UR38][R10.64+0x78] ;  /* 0x000078260a5f7981 */ /* 0x000e24000c1e1100 */
[----:B0123--:R-:W-:-:S05]  /*40c0*/  PRMT R5, R95, 0x8880, RZ ;  /* 0x000088805f057816 */ /* 0x00ffca00000000ff */
[----:B------:R-:W-:-:S07]  /*40d0*/  IMAD R14, R5, R88, RZ ;  /* 0x00000058050e7224 */ /* 0x000fce00078e02ff */
.L_x_155:
[----:B------:R-:W-:Y:S05]  /*40e0*/  BSYNC B1 ;  /* 0x0000000000017941 */ /* 0x000fea0003800000 */
.L_x_154:
[----:B0123--:R-:W-:Y:S01]  /*40f0*/  @!P5 IMAD R5, R86, R19, R14 ;  /* 0x000000135605d224 */ /* 0x00ffe200078e020e */
[----:B------:R-:W-:Y:S01]  /*4100*/  ISETP.LT.OR P0, PT, R3, 0x7a, !P0 ;  /* 0x0000007a0300780c */ /* 0x000fe20004701670 */
[----:B------:R-:W-:Y:S03]  /*4110*/  BSSY B1, `(.L_x_156) ;  /* 0x0000006000017945 */ /* 0x000fe60003800000 */
[----:B------:R0:W-:Y:S09]  /*4120*/  @!P5 STG.E.U8 desc[UR38][R6.64+0x78], R5 ;  /* 0x000078050600d986 */ /* 0x0001f2000c101126 */
[----:B------:R-:W-:Y:S05]  /*4130*/  @P0 BRA `(.L_x_157) ;  /* 0x00000000000c0947 */ /* 0x000fea0003800000 */
[----:B------:R-:W2:Y:S02]  /*4140*/  LDG.E.U8 R95, desc[UR38][R10.64+0x79] ;  /* 0x000079260a5f7981 */ /* 0x000ea4000c1e1100 */
[----:B--2---:R-:W-:-:S05]  /*4150*/  PRMT R3, R95, 0x8880, RZ ;  /* 0x000088805f037816 */ /* 0x004fca00000000ff */
[----:B------:R-:W-:-:S07]  /*4160*/  IMAD R14, R3, R88, RZ ;  /* 0x00000058030e7224 */ /* 0x000fce00078e02ff */
.L_x_157:
[----:B------:R-:W-:Y:S05]  /*4170*/  BSYNC B1 ;  /* 0x0000000000017941 */ /* 0x000fea0003800000 */
.L_x_156:
[----:B------:R-:W-:Y:S01]  /*4180*/  IMAD R87, R87, R19, R14 ;  /* 0x0000001357577224 */ /* 0x000fe200078e020e */
[----:B------:R-:W-:Y:S06]  /*4190*/  @P0 BRA `(.L_x_158) ;  /* 0x0000000c00100947 */ /* 0x000fec0003800000 */
[----:B------:R1:W-:Y:S01]  /*41a0*/  STG.E.U8 desc[UR38][R6.64+0x79], R87 ;  /* 0x0000795706007986 */ /* 0x0003e2000c101126 */
[----:B------:R-:W-:Y:S05]  /*41b0*/  BRA `(.L_x_158) ;  /* 0x0000000c00087947 */ /* 0x000fea0003800000 */
.L_x_29:
[C---:B------:R-:W-:Y:S02]  /*41c0*/  ISETP.GE.AND P1, PT, R102.reuse, 0x1, PT ;  /* 0x000000016600780c */ /* 0x040fe40003f26270 */
[----:B------:R-:W-:Y:S02]  /*41d0*/  ISETP.GE.AND P0, PT, R102, 0x9, PT ;  /* 0x000000096600780c */ /* 0x000fe40003f06270 */
[C---:B------:R-:W-:Y:S02]  /*41e0*/  ISETP.LT.OR P4, PT, R3.reuse, 0x1, !P1 ;  /* 0x000000010300780c */ /* 0x040fe40004f81670 */
[C---:B------:R-:W-:Y:S02]  /*41f0*/  ISETP.LT.OR P3, PT, R3.reuse, 0x2, !P1 ;  /* 0x000000020300780c */ /* 0x040fe40004f61670 */
[C---:B------:R-:W-:Y:S02]  /*4200*/  ISETP.LT.OR P2, PT, R3.reuse, 0x1, !P0 ;  /* 0x000000010300780c */ /* 0x040fe40004741670 */
[----:B------:R-:W-:-:S07]  /*4210*/  ISETP.LT.OR P5, PT, R3, 0x2, !P0 ;  /* 0x000000020300780c */ /* 0x000fce00047a1670 */
[-C--:B------:R-:W-:Y:S02]  /*4220*/  @!P4 IMAD R9, R24, R19.reuse, RZ ;  /* 0x000000131809c224 */ /* 0x080fe400078e02ff */
[-C--:B------:R-:W-:Y:S02]  /*4230*/  @!P3 IMAD R25, R25, R19.reuse, RZ ;  /* 0x000000131919b224 */ /* 0x080fe400078e02ff */
[-C--:B------:R-:W-:Y:S01]  /*4240*/  @!P2 IMAD R11, R26, R19.reuse, RZ ;  /* 0x000000131a0ba224 */ /* 0x080fe200078e02ff */
[----:B------:R0:W-:Y:S01]  /*4250*/  @!P4 STG.E.U8 desc[UR38][R4.64], R9 ;  /* 0x000000090400c986 */ /* 0x0001e2000c101126 */
[----:B------:R-:W-:Y:S01]  /*4260*/  ISETP.LT.OR P4, PT, R3, 0x9, !P1 ;  /* 0x000000090300780c */ /* 0x000fe20004f81670 */
[----:B------:R-:W-:Y:S02]  /*4270*/  @!P5 IMAD R27, R27, R19, RZ ;  /* 0x000000131b1bd224 */ /* 0x000fe400078e02ff */
[----:B------:R-:W-:Y:S01]  /*4280*/  @!P3 STG.E.U8 desc[UR38][R4.64+0x1], R25 ;  /* 0x000001190400b986 */ /* 0x000fe2000c101126 */
[----:B------:R-:W-:-:S03]  /*4290*/  ISETP.LT.OR P3, PT, R3, 0xa, !P1 ;  /* 0x0000000a0300780c */ /* 0x000fc60004f61670 */
[----:B------:R1:W-:Y:S01]  /*42a0*/  @!P2 STG.E.U8 desc[UR38][R6.64], R11 ;  /* 0x0000000b0600a986 */ /* 0x0003e2000c101126 */
[----:B------:R-:W-:-:S03]  /*42b0*/  ISETP.LT.OR P2, PT, R3, 0x9, !P0 ;  /* 0x000000090300780c */ /* 0x000fc60004741670 */
[----:B------:R-:W-:Y:S01]  /*42c0*/  @!P5 STG.E.U8 desc[UR38][R6.64+0x1], R27 ;  /* 0x0000011b0600d986 */ /* 0x000fe2000c101126 */
[----:B------:R-:W-:Y:S01]  /*42d0*/  ISETP.LT.OR P5, PT, R3, 0xa, !P0 ;  /* 0x0000000a0300780c */ /* 0x000fe200047a1670 */
[----:B------:R-:W-:-:S04]  /*42e0*/  @!P4 IMAD R13, R28, R19, RZ ;  /* 0x000000131c0dc224 */ /* 0x000fc800078e02ff */
[-C--:B------:R-:W-:Y:S01]  /*42f0*/  @!P3 IMAD R29, R29, R19.reuse, RZ ;  /* 0x000000131d1db224 */ /* 0x080fe200078e02ff */
[----:B------:R-:W-:Y:S01]  /*4300*/  @!P4 STG.E.U8 desc[UR38][R4.64+0x8], R13 ;  /* 0x0000080d0400c986 */ /* 0x000fe2000c101126 */
[C---:B------:R-:W-:Y:S02]  /*4310*/  ISETP.LT.OR P4, PT, R3.reuse, 0x11, !P1 ;  /* 0x000000110300780c */ /* 0x040fe40004f81670 */
[-C--:B0-----:R-:W-:Y:S01]  /*4320*/  @!P2 IMAD R9, R30, R19.reuse, RZ ;  /* 0x000000131e09a224 */ /* 0x081fe200078e02ff */
[----:B------:R-:W-:Y:S01]  /*4330*/  @!P3 STG.E.U8 desc[UR38][R4.64+0x9], R29 ;  /* 0x0000091d0400b986 */ /* 0x000fe2000c101126 */
[----:B------:R-:W-:Y:S02]  /*4340*/  ISETP.LT.OR P3, PT, R3, 0x12, !P1 ;  /* 0x000000120300780c */ /* 0x000fe40004f61670 */
[----:B------:R-:W-:Y:S01]  /*4350*/  @!P5 IMAD R31, R31, R19, RZ ;  /* 0x000000131f1fd224 */ /* 0x000fe200078e02ff */
[----:B------:R0:W-:Y:S01]  /*4360*/  @!P2 STG.E.U8 desc[UR38][R6.64+0x8], R9 ;  /* 0x000008090600a986 */ /* 0x0001e2000c101126 */
[----:B------:R-:W-:-:S03]  /*4370*/  ISETP.LT.OR P2, PT, R3, 0x11, !P0 ;  /* 0x000000110300780c */ /* 0x000fc60004741670 */
[----:B------:R-:W-:Y:S01]  /*4380*/  @!P5 STG.E.U8 desc[UR38][R6.64+0x9], R31 ;  /* 0x0000091f0600d986 */ /* 0x000fe2000c101126 */
[----:B------:R-:W-:Y:S01]  /*4390*/  ISETP.LT.OR P5, PT, R3, 0x12, !P0 ;  /* 0x000000120300780c */ /* 0x000fe200047a1670 */
[----:B-1----:R-:W-:-:S04]  /*43a0*/  @!P4 IMAD R11, R32, R19, RZ ;  /* 0x00000013200bc224 */ /* 0x002fc800078e02ff */
        /* <DEDUP_REMOVED lines=109> */
[----:B------:R1:W-:Y:S01]  /*4a80*/  @!P4 STG.E.U8 desc[UR38][R4.64+0x58], R13 ;  /* 0x0000580d0400c986 */ /* 0x0003e2000c101126 */
        /* <DEDUP_REMOVED lines=13> */
[-C--:B-1----:R-:W-:Y:S01]  /*4b60*/  @!P2 IMAD R13, R74, R19.reuse, RZ ;  /* 0x000000134a0da224 */ /* 0x082fe200078e02ff */
[----:B------:R-:W-:Y:S01]  /*4b70*/  @!P3 STG.E.U8 desc[UR38][R4.64+0x61], R73 ;  /* 0x000061490400b986 */ /* 0x000fe2000c101126 */
[----:B------:R-:W-:Y:S02]  /*4b80*/  ISETP.LT.OR P3, PT, R3, 0x6a, !P1 ;  /* 0x0000006a0300780c */ /* 0x000fe40004f61670 */
[----:B------:R-:W-:Y:S01]  /*4b90*/  @!P5 IMAD R75, R75, R19, RZ ;  /* 0x000000134b4bd224 */ /* 0x000fe200078e02ff */
[----:B------:R1:W-:Y:S01]  /*4ba0*/  @!P2 STG.E.U8 desc[UR38][R6.64+0x60], R13 ;  /* 0x0000600d0600a986 */ /* 0x0003e2000c101126 */
[----:B------:R-:W-:-:S03]  /*4bb0*/  ISETP.LT.OR P2, PT, R3, 0x69, !P0 ;  /* 0x000000690300780c */ /* 0x000fc60004741670 */
[----:B------:R-:W-:Y:S01]  /*4bc0*/  @!P5 STG.E.U8 desc[UR38][R6.64+0x61], R75 ;  /* 0x0000614b0600d986 */ /* 0x000fe2000c101126 */
[----:B------:R-:W-:Y:S01]  /*4bd0*/  ISETP.LT.OR P5, PT, R3, 0x6a, !P0 ;  /* 0x0000006a0300780c */ /* 0x000fe200047a1670 */
[----:B0-----:R-:W-:-:S04]  /*4be0*/  @!P4 IMAD R9, R76, R19, RZ ;  /* 0x000000134c09c224 */ /* 0x001fc800078e02ff */
[-C--:B------:R-:W-:Y:S01]  /*4bf0*/  @!P3 IMAD R77, R77, R19.reuse, RZ ;  /* 0x000000134d4db224 */ /* 0x080fe200078e02ff */
[----:B------:R-:W-:Y:S01]  /*4c00*/  @!P4 STG.E.U8 desc[UR38][R4.64+0x68], R9 ;  /* 0x000068090400c986 */ /* 0x000fe2000c101126 */
[C---:B------:R-:W-:Y:S02]  /*4c10*/  ISETP.LT.OR P4, PT, R3.reuse, 0x72, !P1 ;  /* 0x000000720300780c */ /* 0x040fe40004f81670 */
[-C--:B--2---:R-:W-:Y:S01]  /*4c20*/  @!P2 IMAD R11, R78, R19.reuse, RZ ;  /* 0x000000134e0ba224 */ /* 0x084fe200078e02ff */
[----:B------:R-:W-:Y:S01]  /*4c30*/  @!P3 STG.E.U8 desc[UR38][R4.64+0x69], R77 ;  /* 0x0000694d0400b986 */ /* 0x000fe2000c101126 */
[----:B------:R-:W-:Y:S02]  /*4c40*/  ISETP.LT.OR P3, PT, R3, 0x71, !P1 ;  /* 0x000000710300780c */ /* 0x000fe40004f61670 */
[----:B------:R-:W-:Y:S01]  /*4c50*/  @!P5 IMAD R79, R79, R19, RZ ;  /* 0x000000134f4fd224 */ /* 0x000fe200078e02ff */
[----:B------:R0:W-:Y:S01]  /*4c60*/  @!P2 STG.E.U8 desc[UR38][R6.64+0x68], R11 ;  /* 0x0000680b0600a986 */ /* 0x0001e2000c101126 */
[----:B------:R-:W-:-:S03]  /*4c70*/  ISETP.LT.OR P2, PT, R3, 0x71, !P0 ;  /* 0x000000710300780c */ /* 0x000fc60004741670 */
[----:B------:R2:W-:Y:S01]  /*4c80*/  @!P5 STG.E.U8 desc[UR38][R6.64+0x69], R79 ;  /* 0x0000694f0600d986 */ /* 0x0005e2000c101126 */
[----:B------:R-:W-:Y:S01]  /*4c90*/  ISETP.LT.OR P5, PT, R3, 0x79, !P0 ;  /* 0x000000790300780c */ /* 0x000fe200047a1670 */
[----:B------:R-:W-:-:S04]  /*4ca0*/  @!P4 IMAD R81, R81, R19, RZ ;  /* 0x000000135151c224 */ /* 0x000fc800078e02ff */
[-C--:B-1----:R-:W-:Y:S01]  /*4cb0*/  @!P3 IMAD R13, R80, R19.reuse, RZ ;  /* 0x00000013500db224 */ /* 0x082fe200078e02ff */
[----:B------:R2:W-:Y:S01]  /*4cc0*/  @!P4 STG.E.U8 desc[UR38][R4.64+0x71], R81 ;  /* 0x000071510400c986 */ /* 0x0005e2000c101126 */
[C---:B------:R-:W-:Y:S02]  /*4cd0*/  ISETP.LT.OR P4, PT, R3.reuse, 0x72, !P0 ;  /* 0x000000720300780c */ /* 0x040fe40004781670 */
[C---:B------:R-:W-:Y:S01]  /*4ce0*/  ISETP.LT.OR P0, PT, R3.reuse, 0x7a, !P0 ;  /* 0x0000007a0300780c */ /* 0x040fe20004701670 */
[----:B------:R2:W-:Y:S01]  /*4cf0*/  @!P3 STG.E.U8 desc[UR38][R4.64+0x70], R13 ;  /* 0x0000700d0400b986 */ /* 0x0005e2000c101126 */
[C---:B------:R-:W-:Y:S02]  /*4d00*/  ISETP.LT.OR P3, PT, R3.reuse, 0x79, !P1 ;  /* 0x000000790300780c */ /* 0x040fe40004f61670 */
[----:B------:R-:W-:Y:S01]  /*4d10*/  ISETP.LT.OR P1, PT, R3, 0x7a, !P1 ;  /* 0x0000007a0300780c */ /* 0x000fe20004f21670 */
[-C--:B------:R-:W-:Y:S02]  /*4d20*/  @!P2 IMAD R3, R82, R19.reuse, RZ ;  /* 0x000000135203a224 */ /* 0x080fe400078e02ff */
[----:B0-----:R-:W-:-:S03]  /*4d30*/  @!P5 IMAD R11, R86, R19, RZ ;  /* 0x00000013560bd224 */ /* 0x001fc600078e02ff */
[----:B------:R2:W-:Y:S01]  /*4d40*/  @!P2 STG.E.U8 desc[UR38][R6.64+0x70], R3 ;  /* 0x000070030600a986 */ /* 0x0005e2000c101126 */
[-C--:B------:R-:W-:Y:S02]  /*4d50*/  @!P4 IMAD R83, R83, R19.reuse, RZ ;  /* 0x000000135353c224 */ /* 0x080fe400078e02ff */
[-C--:B------:R-:W-:Y:S02]  /*4d60*/  @!P0 IMAD R87, R87, R19.reuse, RZ ;  /* 0x0000001357578224 */ /* 0x080fe400078e02ff */
[-C--:B------:R-:W-:Y:S01]  /*4d70*/  @!P3 IMAD R9, R84, R19.reuse, RZ ;  /* 0x000000135409b224 */ /* 0x080fe200078e02ff */
[----:B------:R2:W-:Y:S01]  /*4d80*/  @!P4 STG.E.U8 desc[UR38][R6.64+0x71], R83 ;  /* 0x000071530600c986 */ /* 0x0005e2000c101126 */
[----:B------:R-:W-:-:S03]  /*4d90*/  @!P1 IMAD R85, R85, R19, RZ ;  /* 0x0000001355559224 */ /* 0x000fc600078e02ff */
[----:B------:R2:W-:Y:S04]  /*4da0*/  @!P3 STG.E.U8 desc[UR38][R4.64+0x78], R9 ;  /* 0x000078090400b986 */ /* 0x0005e8000c101126 */
[----:B------:R2:W-:Y:S04]  /*4db0*/  @!P1 STG.E.U8 desc[UR38][R4.64+0x79], R85 ;  /* 0x0000795504009986 */ /* 0x0005e8000c101126 */
[----:B------:R2:W-:Y:S04]  /*4dc0*/  @!P5 STG.E.U8 desc[UR38][R6.64+0x78], R11 ;  /* 0x0000780b0600d986 */ /* 0x0005e8000c101126 */
[----:B------:R2:W-:Y:S02]  /*4dd0*/  @!P0 STG.E.U8 desc[UR38][R6.64+0x79], R87 ;  /* 0x0000795706008986 */ /* 0x0005e4000c101126 */
.L_x_158:
[----:B------:R-:W-:Y:S05]  /*4de0*/  BSYNC B0 ;  /* 0x0000000000007941 */ /* 0x000fea0003800000 */
.L_x_28:
[----:B------:R-:W-:Y:S01]  /*4df0*/  IADD3 R16, P0, R16, UR36, RZ ;  /* 0x0000002410107c10 */ /* 0x000fe2000ff1e0ff */
[----:B------:R-:W-:Y:S01]  /*4e00*/  ULDC.64 UR4, c[0x0][0x650] ;  /* 0x0001940000047ab9 */ /* 0x000fe20000000a00 */
[----:B--2---:R-:W-:Y:S01]  /*4e10*/  PRMT R3, RZ, 0x7610, R3 ;  /* 0x00007610ff037816 */ /* 0x004fe20000000003 */
[----:B------:R-:W-:Y:S01]  /*4e20*/  IMAD.MOV.U32 R98, RZ, RZ, -0x1 ;  /* 0xffffffffff627424 */ /* 0x000fe200078e00ff */
[----:B------:R-:W-:Y:S01]  /*4e30*/  IADD3.X R17, R17, UR42, RZ, P0, !PT ;  /* 0x0000002a11117c10 */ /* 0x000fe200087fe4ff */
[----:B------:R-:W-:Y:S01]  /*4e40*/  IMAD.MOV.U32 R96, RZ, RZ, -0x1 ;  /* 0xffffffffff607424 */ /* 0x000fe200078e00ff */
[----:B------:R-:W-:-:S04]  /*4e50*/  ISETP.GE.U32.AND P0, PT, R16, UR4, PT ;  /* 0x0000000410007c0c */ /* 0x000fc8000bf06070 */
[----:B------:R-:W-:-:S13]  /*4e60*/  ISETP.GE.U32.AND.EX P0, PT, R17, UR5, PT, P0 ;  /* 0x0000000511007c0c */ /* 0x000fda000bf06100 */
[----:B------:R-:W-:Y:S05]  /*4e70*/  @P0 BRA `(.L_x_159) ;  /* 0x0000000400500947 */ /* 0x000fea0003800000 */
[----:B------:R-:W2:Y:S01]  /*4e80*/  LDC.64 R10, c[0x0][0x628] ;  /* 0x00018a00ff0a7b82 */ /* 0x000ea20000000a00 */
[----:B------:R-:W3:Y:S01]  /*4e90*/  S2R R20, SR_CTAID.X ;  /* 0x0000000000147919 */ /* 0x000ee20000002500 */
[----:B------:R-:W-:Y:S02]  /*4ea0*/  IMAD.MOV.U32 R8, RZ, RZ, R16 ;  /* 0x000000ffff087224 */ /* 0x000fe400078e0010 */
[----:B------:R-:W-:Y:S01]  /*4eb0*/  IMAD.MOV.U32 R9, RZ, RZ, R17 ;  /* 0x000000ffff097224 */ /* 0x000fe200078e0011 */
[----:B------:R-:W0:Y:S03]  /*4ec0*/  S2R R21, SR_CTAID.Y ;  /* 0x0000000000157919 */ /* 0x000e260000002600 */
[----:B------:R-:W0:Y:S08]  /*4ed0*/  LDC R0, c[0x0][0x630] ;  /* 0x00018c00ff007b82 */ /* 0x000e300000000800 */
[----:B------:R-:W0:Y:S01]  /*4ee0*/  LDC.64 R14, c[0x0][0x620] ;  /* 0x00018800ff0e7b82 */ /* 0x000e220000000a00 */
[----:B--2---:R-:W-:-:S04]  /*4ef0*/  ISETP.NE.U32.AND P0, PT, R10, RZ, PT ;  /* 0x000000ff0a00720c */ /* 0x004fc80003f05070 */
[----:B------:R-:W-:-:S13]  /*4f00*/  ISETP.NE.AND.EX P0, PT, R11, RZ, PT, P0 ;  /* 0x000000ff0b00720c */ /* 0x000fda0003f05300 */
[----:B0--3--:R-:W-:Y:S05]  /*4f10*/  @!P0 BRA `(.L_x_160) ;  /* 0x0000000000288947 */ /* 0x009fea0003800000 */
[----:B------:R-:W0:Y:S02]  /*4f20*/  LDC R3, c[0x0][0x634] ;  /* 0x00018d00ff037b82 */ /* 0x000e240000000800 */
[----:B0-----:R-:W-:-:S05]  /*4f30*/  IADD3 R3, P0, R16, R3, RZ ;  /* 0x0000000310037210 */ /* 0x001fca0007f1e0ff */
[----:B------:R-:W-:-:S04]  /*4f40*/  IMAD.X R13, RZ, RZ, R17, P0 ;  /* 0x000000ffff0d7224 */ /* 0x000fc800000e0611 */
[----:B------:R-:W-:-:S04]  /*4f50*/  IMAD.WIDE.U32 R4, R13, R10, RZ ;  /* 0x0000000a0d047225 */ /* 0x000fc800078e00ff */
[----:B-1--4-:R-:W-:-:S04]  /*4f60*/  IMAD.WIDE.U32 R6, P0, R3, R11, R4 ;  /* 0x0000000b03067225 */ /* 0x012fc80007800004 */
[----:B------:R-:W-:-:S04]  /*4f70*/  IMAD.WIDE.U32 R4, R3, R10, RZ ;  /* 0x0000000a03047225 */ /* 0x000fc800078e00ff */
[----:B------:R-:W-:Y:S01]  /*4f80*/  IMAD.X R9, RZ, RZ, RZ, P0 ;  /* 0x000000ffff097224 */ /* 0x000fe200000e06ff */
[----:B------:R-:W-:Y:S01]  /*4f90*/  IADD3 RZ, P0, R5, R6, RZ ;  /* 0x0000000605ff7210 */ /* 0x000fe20007f1e0ff */
[----:B------:R-:W-:-:S04]  /*4fa0*/  IMAD.MOV.U32 R8, RZ, RZ, R7 ;  /* 0x000000ffff087224 */ /* 0x000fc800078e0007 */
[----:B------:R-:W-:-:S08]  /*4fb0*/  IMAD.WIDE.U32.X R8, R13, R11, R8, P0 ;  /* 0x0000000b0d087225 */ /* 0x000fd000000e0408 */
.L_x_160:
[----:B------:R-:W0:Y:S01]  /*4fc0*/  LDC.64 R28, c[0x0][0x640] ;  /* 0x00019000ff1c7b82 */ /* 0x000e220000000a00 */
[-CC-:B------:R-:W-:Y:S01]  /*4fd0*/  SHF.R.U64 R96, R8, R0.reuse, R9.reuse ;  /* 0x0000000008607219 */ /* 0x180fe20000001209 */
[----:B------:R-:W-:Y:S01]  /*4fe0*/  ULDC UR4, c[0x0][0x150] ;  /* 0x0000540000047ab9 */ /* 0x000fe20000000800 */
[----:B------:R-:W-:Y:S02]  /*4ff0*/  SHF.R.U32.HI R0, RZ, R0, R9 ;  /* 0x00000000ff007219 */ /* 0x000fe40000011609 */
[----:B------:R-:W-:Y:S02]  /*5000*/  IADD3 R3, P0, RZ, -R96, RZ ;  /* 0x80000060ff037210 */ /* 0x000fe40007f1e0ff */
[----:B-1--4-:R-:W-:Y:S01]  /*5010*/  I2FP.F32.U32 R7, R20 ;  /* 0x0000001400077245 */ /* 0x012fe20000201000 */
[----:B------:R-:W1:Y:S02]  /*5020*/  LDC R6, c[0x0][0x618] ;  /* 0x00018600ff067b82 */ /* 0x000e640000000800 */
[----:B------:R-:W-:-:S02]  /*5030*/  IMAD.X R5, RZ, RZ, ~R0, P0 ;  /* 0x000000ffff057224 */ /* 0x000fc400000e0e00 */
[----:B------:R-:W-:Y:S01]  /*5040*/  FMUL R7, R7, UR4 ;  /* 0x0000000407077c20 */ /* 0x000fe20008400000 */
[----:B------:R-:W-:Y:S01]  /*5050*/  ULDC UR4, c[0x0][0x154] ;  /* 0x0000550000047ab9 */ /* 0x000fe20000000800 */
[-C--:B------:R-:W-:Y:S02]  /*5060*/  IMAD R0, R5, R14.reuse, RZ ;  /* 0x0000000e05007224 */ /* 0x080fe400078e02ff */
[----:B------:R-:W2:Y:S01]  /*5070*/  LDC R8, c[0x0][0x608] ;  /* 0x00018200ff087b82 */ /* 0x000ea20000000800 */
[C---:B------:R-:W-:Y:S01]  /*5080*/  IMAD.WIDE.U32 R4, R3.reuse, R14, R16 ;  /* 0x0000000e03047225 */ /* 0x040fe200078e0010 */
[----:B------:R-:W3:Y:S03]  /*5090*/  F2I.U32.TRUNC.NTZ R7, R7 ;  /* 0x0000000700077305 */ /* 0x000ee6000020f000 */
[----:B------:R-:W-:Y:S01]  /*50a0*/  IMAD R3, R3, R15, R0 ;  /* 0x0000000f03037224 */ /* 0x000fe200078e0200 */
[----:B------:R-:W-:-:S02]  /*50b0*/  I2FP.F32.U32 R0, R21 ;  /* 0x0000001500007245 */ /* 0x000fc40000201000 */
[----:B------:R-:W4:Y:S01]  /*50c0*/  LDC R26, c[0x0][0x658] ;  /* 0x00019600ff1a7b82 */ /* 0x000f220000000800 */
[----:B------:R-:W-:Y:S01]  /*50d0*/  IMAD.IADD R3, R5, 0x1, R3 ;  /* 0x0000000105037824 */ /* 0x000fe200078e0203 */
[----:B0-----:R-:W-:Y:S01]  /*50e0*/  ISETP.NE.U32.AND P0, PT, R28, RZ, PT ;  /* 0x000000ff1c00720c */ /* 0x001fe20003f05070 */
[----:B------:R-:W-:-:S03]  /*50f0*/  FMUL R0, R0, UR4 ;  /* 0x0000000400007c20 */ /* 0x000fc60008400000 */
[----:B------:R-:W-:Y:S01]  /*5100*/  ISETP.NE.AND.EX P0, PT, R29, RZ, PT, P0 ;  /* 0x000000ff1d00720c */ /* 0x000fe20003f05300 */
[----:B------:R0:W0:Y:S01]  /*5110*/  F2I.U32.TRUNC.NTZ R14, R0 ;  /* 0x00000000000e7305 */ /* 0x000022000020f000 */
[----:B------:R-:W0:Y:S01]  /*5120*/  LDC R9, c[0x0][0x144] ;  /* 0x00005100ff097b82 */ /* 0x000e220000000800 */
[-C--:B-1----:R-:W-:Y:S01]  /*5130*/  SHF.R.U64 R10, R4, R6.reuse, R3 ;  /* 0x00000006040a7219 */ /* 0x082fe20000001203 */
[----:B---3--:R-:W-:Y:S01]  /*5140*/  IMAD.MOV R7, RZ, RZ, -R7 ;  /* 0x000000ffff077224 */ /* 0x008fe200078e0a07 */
[----:B------:R-:W-:-:S05]  /*5150*/  SHF.R.U32.HI R3, RZ, R6, R3 ;  /* 0x00000006ff037219 */ /* 0x000fca0000011603 */
[----:B------:R-:W1:Y:S01]  /*5160*/  LDC R24, c[0x0][0x148] ;  /* 0x00005200ff187b82 */ /* 0x000e620000000800 */
[-CC-:B--2---:R-:W-:Y:S02]  /*5170*/  SHF.R.U64 R12, R10, R8.reuse, R3.reuse ;  /* 0x000000080a0c7219 */ /* 0x184fe40000001203 */
[----:B------:R-:W-:-:S05]  /*5180*/  SHF.R.U32.HI R3, RZ, R8, R3 ;  /* 0x00000008ff037219 */ /* 0x000fca0000011603 */
[----:B------:R-:W2:Y:S01]  /*5190*/  LDC R15, c[0x0][0x600] ;  /* 0x00018000ff0f7b82 */ /* 0x000ea20000000800 */
[-CC-:B----4-:R-:W-:Y:S02]  /*51a0*/  SHF.R.U64 R13, R12, R26.reuse, R3.reuse ;  /* 0x0000001a0c0d7219 */ /* 0x190fe40000001203 */
[----:B------:R-:W-:-:S03]  /*51b0*/  SHF.R.U32.HI R5, RZ, R26, R3 ;  /* 0x0000001aff057219 */ /* 0x000fc60000011603 */
[----:B------:R-:W-:Y:S02]  /*51c0*/  IMAD.MOV.U32 R4, RZ, RZ, R13 ;  /* 0x000000ffff047224 */ /* 0x000fe400078e000d */
[----:B------:R-:W3:Y:S01]  /*51d0*/  LDC R27, c[0x0][0x648] ;  /* 0x00019200ff1b7b82 */ /* 0x000ee20000000800 */
[----:B0-----:R-:W-:-:S07]  /*51e0*/  IMAD R25, R9, R7, R20 ;  /* 0x0000000709197224 */ /* 0x001fce00078e0214 */
[----:B------:R-:W0:Y:S08]  /*51f0*/  LDC R30, c[0x0][0x638] ;  /* 0x00018e00ff1e7b82 */ /* 0x000e300000000800 */
[----:B------:R-:W4:Y:S01]  /*5200*/  LDC R31, c[0x0][0x610] ;  /* 0x00018400ff1f7b82 */ /* 0x000f220000000800 */
[----:B-1----:R-:W-:Y:S05]  /*5210*/  @!P0 BRA `(.L_x_161) ;  /* 0x0000000000288947 */ /* 0x002fea0003800000 */
        /* <DEDUP_REMOVED lines=10> */
.L_x_161:
[----:B------:R-:W-:Y:S01]  /*52c0*/  ISETP.NE.AND P0, PT, R2, 0x1, PT ;  /* 0x000000010200780c */ /* 0x000fe20003f05270 */
[----:B------:R-:W-:Y:S01]  /*52d0*/  IMAD.MOV R14, RZ, RZ, -R14 ;  /* 0x000000ffff0e7224 */ /* 0x000fe200078e0a0e */
[----:B---3--:R-:W-:Y:S01]  /*52e0*/  SHF.R.U64 R0, R4, R27, R5 ;  /* 0x0000001b04007219 */ /* 0x008fe20000001205 */
[----:B--2---:R-:W-:Y:S01]  /*52f0*/  VIADD R5, R15, 0xffffffff ;  /* 0xffffffff0f057836 */ /* 0x004fe20000000000 */
[----:B------:R-:W-:-:S03]  /*5300*/  LOP3.LUT R3, R12, R93, RZ, 0xc0, !PT ;  /* 0x0000005d0c037212 */ /* 0x000fc600078ec0ff */
[----:B------:R-:W-:Y:S01]  /*5310*/  IMAD.MOV R4, RZ, RZ, -R0 ;  /* 0x000000ffff047224 */ /* 0x000fe200078e0a00 */
[----:B------:R-:W-:Y:S01]  /*5320*/  LOP3.LUT R10, R10, R5, RZ, 0xc0, !PT ;  /* 0x000000050a0a7212 */ /* 0x000fe200078ec0ff */
[----:B------:R-:W-:Y:S02]  /*5330*/  IMAD R0, R90, R0, R3 ;  /* 0x000000005a007224 */ /* 0x000fe400078e0203 */
[----:B0-----:R-:W-:Y:S02]  /*5340*/  IMAD R3, R4, R30, R13 ;  /* 0x0000001e04037224 */ /* 0x001fe400078e020d */
[----:B------:R-:W-:Y:S02]  /*5350*/  @P0 IMAD R25, R24, R14, R21 ;  /* 0x0000000e18190224 */ /* 0x000fe400078e0215 */
[----:B------:R-:W-:Y:S02]  /*5360*/  IMAD R5, R3, R15, R10 ;  /* 0x0000000f03057224 */ /* 0x000fe400078e020a */
[----:B----4-:R-:W-:-:S02]  /*5370*/  IMAD R0, R0, R31, R25 ;  /* 0x0000001f00007224 */ /* 0x010fc400078e0219 */
[----:B------:R-:W-:-:S03]  /*5380*/  IMAD.MOV.U32 R4, RZ, RZ, 0x1 ;  /* 0x00000001ff047424 */ /* 0x000fc600078e00ff */
[----:B------:R-:W-:Y:S02]  /*5390*/  SEL R98, R5, R0, !P0 ;  /* 0x0000000005627207 */ /* 0x000fe40004000000 */
[----:B------:R-:W-:Y:S02]  /*53a0*/  PRMT R3, R4, 0x7610, R3 ;  /* 0x0000761004037816 */ /* 0x000fe40000000003 */
[----:B------:R-:W-:-:S07]  /*53b0*/  SEL R0, R0, R5, !P0 ;  /* 0x0000000500007207 */ /* 0x000fce0004000000 */
.L_x_159:
[----:B------:R-:W-:Y:S01]  /*53c0*/  LOP3.LUT P0, RZ, R3, 0xff, RZ, 0xc0, !PT ;  /* 0x000000ff03ff7812 */ /* 0x000fe2000780c0ff */
[----:B------:R-:W-:-:S12]  /*53d0*/  IMAD.MOV.U32 R97, RZ, RZ, R0 ;  /* 0x000000ffff617224 */ /* 0x000fd800078e0000 */
[----:B------:R-:W-:Y:S05]  /*53e0*/  @P0 BRA `(.L_x_162) ;  /* 0xffffffbc005c0947 */ /* 0x000fea000383ffff */
[----:B------:R-:W-:Y:S05]  /*53f0*/  EXIT ;  /* 0x000000000000794d */ /* 0x000fea0003800000 */
.L_x_3:
        /* <DEDUP_REMOVED lines=26> */
.L_x_164:
[--C-:B------:R-:W-:Y:S01]  /*55a0*/  SHF.R.U64 R14, R12, R20, R13.reuse ;  /* 0x000000140c0e7219 */ /* 0x100fe2000000120d */
[----:B------:R-:W0:Y:S01]  /*55b0*/  LDC R24, c[0x0][0x618] ;  /* 0x00018600ff187b82 */ /* 0x000e220000000800 */
[----:B------:R-:W-:Y:S01]  /*55c0*/  I2FP.F32.U32 R8, R6 ;  /* 0x0000000600087245 */ /* 0x000fe20000201000 */
[----:B------:R-:W-:Y:S01]  /*55d0*/  ULDC UR4, c[0x0][0x150] ;  /* 0x0000540000047ab9 */ /* 0x000fe20000000800 */
[----:B------:R-:W-:Y:S02]  /*55e0*/  SHF.R.U32.HI R7, RZ, R20, R13 ;  /* 0x00000014ff077219 */ /* 0x000fe4000001160d */
[----:B------:R-:W-:Y:S01]  /*55f0*/  IADD3 R11, P0, RZ, -R14, RZ ;  /* 0x8000000eff0b7210 */ /* 0x000fe20007f1e0ff */
[----:B------:R-:W-:Y:S01]  /*5600*/  FMUL R13, R8, UR4 ;  /* 0x00000004080d7c20 */ /* 0x000fe20008400000 */
[----:B------:R-:W-:Y:S01]  /*5610*/  ULDC UR4, c[0x0][0x154] ;  /* 0x0000550000047ab9 */ /* 0x000fe20000000800 */
[----:B------:R-:W1:Y:S02]  /*5620*/  LDC.64 R26, c[0x0][0x640] ;  /* 0x00019000ff1a7b82 */ /* 0x000e640000000a00 */
[----:B------:R-:W-:-:S02]  /*5630*/  IMAD.X R7, RZ, RZ, ~R7, P0 ;  /* 0x000000ffff077224 */ /* 0x000fc400000e0e07 */
[----:B------:R-:W2:Y:S01]  /*5640*/  F2I.U32.TRUNC.NTZ R13, R13 ;  /* 0x0000000d000d7305 */ /* 0x000ea2000020f000 */
[----:B------:R-:W-:-:S03]  /*5650*/  IMAD.WIDE.U32 R8, R11, R22, R16 ;  /* 0x000000160b087225 */ /* 0x000fc600078e0010 */
[----:B------:R-:W3:Y:S01]  /*5660*/  LDC R15, c[0x0][0x144] ;  /* 0x00005100ff0f7b82 */ /* 0x000ee20000000800 */
[----:B------:R-:W-:-:S04]  /*5670*/  IMAD R10, R7, R22, RZ ;  /* 0x00000016070a7224 */ /* 0x000fc800078e02ff */
[----:B------:R-:W-:Y:S02]  /*5680*/  IMAD R7, R11, R23, R10 ;  /* 0x000000170b077224 */ /* 0x000fe400078e020a */
[----:B------:R-:W-:Y:S01]  /*5690*/  IMAD.MOV.U32 R10, RZ, RZ, -0x1 ;  /* 0xffffffffff0a7424 */ /* 0x000fe200078e00ff */
[----:B------:R-:W4:Y:S01]  /*56a0*/  LDC R20, c[0x0][0x608] ;  /* 0x00018200ff147b82 */ /* 0x000f220000000800 */
[----:B------:R-:W-:Y:S01]  /*56b0*/  IMAD.IADD R7, R9, 0x1, R7 ;  /* 0x0000000109077824 */ /* 0x000fe200078e0207 */
[----:B------:R-:W-:-:S04]  /*56c0*/  I2FP.F32.U32 R9, R3 ;  /* 0x0000000300097245 */ /* 0x000fc80000201000 */
[-C--:B0-----:R-:W-:Y:S01]  /*56d0*/  SHF.R.U64 R12, R8, R24.reuse, R7 ;  /* 0x00000018080c7219 */ /* 0x081fe20000001207 */
[----:B--2---:R-:W-:Y:S01]  /*56e0*/  IMAD.MOV R8, RZ, RZ, -R13 ;  /* 0x000000ffff087224 */ /* 0x004fe200078e0a0d */
[----:B------:R-:W0:Y:S01]  /*56f0*/  LDC R11, c[0x0][0x658] ;  /* 0x00019600ff0b7b82 */ /* 0x000e220000000800 */
[----:B-1----:R-:W-:Y:S01]  /*5700*/  ISETP.NE.U32.AND P0, PT, R26, RZ, PT ;  /* 0x000000ff1a00720c */ /* 0x002fe20003f05070 */
[----:B------:R-:W-:Y:S01]  /*5710*/  FMUL R9, R9, UR4 ;  /* 0x0000000409097c20 */ /* 0x000fe20008400000 */
[----:B------:R-:W-:Y:S02]  /*5720*/  SHF.R.U32.HI R7, RZ, R24, R7 ;  /* 0x00000018ff077219 */ /* 0x000fe40000011607 */
[----:B------:R-:W-:-:S03]  /*5730*/  ISETP.NE.AND.EX P0, PT, R27, RZ, PT, P0 ;  /* 0x000000ff1b00720c */ /* 0x000fc60003f05300 */
[----:B------:R-:W1:Y:S01]  /*5740*/  LDC R22, c[0x0][0x148] ;  /* 0x00005200ff167b82 */ /* 0x000e620000000800 */
[----:B---3--:R-:W-:Y:S02]  /*5750*/  IMAD R23, R15, R8, R6 ;  /* 0x000000080f177224 */ /* 0x008fe400078e0206 */
[----:B------:R-:W-:-:S05]  /*5760*/  IMAD.MOV.U32 R8, RZ, RZ, 0x1 ;  /* 0x00000001ff087424 */ /* 0x000fca00078e00ff */
[----:B------:R-:W2:Y:S01]  /*5770*/  LDC R21, c[0x0][0x600] ;  /* 0x00018000ff157b82 */ /* 0x000ea20000000800 */
[-CC-:B----4-:R-:W-:Y:S02]  /*5780*/  SHF.R.U64 R15, R12, R20.reuse, R7.reuse ;  /* 0x000000140c0f7219 */ /* 0x190fe40000001207 */
[----:B------:R-:W-:Y:S02]  /*5790*/  SHF.R.U32.HI R6, RZ, R20, R7 ;  /* 0x00000014ff067219 */ /* 0x000fe40000011607 */
[----:B------:R3:W4:Y:S03]  /*57a0*/  F2I.U32.TRUNC.NTZ R20, R9 ;  /* 0x0000000900147305 */ /* 0x000726000020f000 */
[----:B------:R-:W1:Y:S01]  /*57b0*/  LDC R25, c[0x0][0x648] ;  /* 0x00019200ff197b82 */ /* 0x000e620000000800 */
[-C--:B0-----:R-:W-:Y:S02]  /*57c0*/  SHF.R.U64 R19, R15, R11.reuse, R6 ;  /* 0x0000000b0f137219 */ /* 0x081fe40000001206 */
[----:B------:R-:W-:-:S02]  /*57d0*/  SHF.L.U32 R10, R10, R11, RZ ;  /* 0x0000000b0a0a7219 */ /* 0x000fc400000006ff */
[-C--:B------:R-:W-:Y:S01]  /*57e0*/  SHF.R.U32.HI R7, RZ, R11.reuse, R6 ;  /* 0x0000000bff077219 */ /* 0x080fe20000011606 */
[----:B------:R-:W-:Y:S01]  /*57f0*/  IMAD.MOV.U32 R6, RZ, RZ, R19 ;  /* 0x000000ffff067224 */ /* 0x000fe200078e0013 */
[----:B------:R-:W-:Y:S01]  /*5800*/  SHF.L.U32 R24, R8, R11, RZ ;  /* 0x0000000b08187219 */ /* 0x000fe200000006ff */
[----:B------:R-:W0:Y:S01]  /*5810*/  LDC R28, c[0x0][0x638] ;  /* 0x00018e00ff1c7b82 */ /* 0x000e220000000800 */
[----:B------:R-:W-:-:S07]  /*5820*/  LOP3.LUT R30, RZ, R10, RZ, 0x33, !PT ;  /* 0x0000000aff1e7212 */ /* 0x000fce00078e33ff */
[----:B------:R-:W0:Y:S01]  /*5830*/  LDC R29, c[0x0][0x610] ;  /* 0x00018400ff1d7b82 */ /* 0x000e220000000800 */
[----:B---34-:R-:W-:Y:S05]  /*5840*/  @!P0 BRA `(.L_x_165) ;  /* 0x0000000000288947 */ /* 0x018fea0003800000 */
[----:B------:R-:W3:Y:S02]  /*5850*/  LDC R6, c[0x0][0x64c] ;  /* 0x00019300ff067b82 */ /* 0x000ee40000000800 */
[----:B---3--:R-:W-:-:S05]  /*5860*/  IADD3 R11, P0, R19, R6, RZ ;  /* 0x00000006130b7210 */ /* 0x008fca0007f1e0ff */
        /* <DEDUP_REMOVED lines=8> */
.L_x_165:
[----:B------:R-:W-:Y:S01]  /*58f0*/  ISETP.NE.AND P0, PT, R2, 0x1, PT ;  /* 0x000000010200780c */ /* 0x000fe20003f05270 */
[----:B--2---:R-:W-:Y:S01]  /*5900*/  VIADD R9, R21, 0xffffffff ;  /* 0xffffffff15097836 */ /* 0x004fe20000000000 */
[----:B-1----:R-:W-:Y:S01]  /*5910*/  SHF.R.U64 R7, R6, R25, R7 ;  /* 0x0000001906077219 */ /* 0x002fe20000001207 */
[----:B------:R-:W-:Y:S01]  /*5920*/  IMAD.MOV R20, RZ, RZ, -R20 ;  /* 0x000000ffff147224 */ /* 0x000fe200078e0a14 */
[----:B------:R-:W-:Y:S02]  /*5930*/  LOP3.LUT R6, R15, R30, RZ, 0xc0, !PT ;  /* 0x0000001e0f067212 */ /* 0x000fe400078ec0ff */
[----:B------:R-:W-:Y:S01]  /*5940*/  LOP3.LUT R12, R12, R9, RZ, 0xc0, !PT ;  /* 0x000000090c0c7212 */ /* 0x000fe200078ec0ff */
[----:B------:R-:W-:Y:S02]  /*5950*/  IMAD.MOV R8, RZ, RZ, -R7 ;  /* 0x000000ffff087224 */ /* 0x000fe400078e0a07 */
[----:B------:R-:W-:Y:S02]  /*5960*/  IMAD R6, R24, R7, R6 ;  /* 0x0000000718067224 */ /* 0x000fe400078e0206 */
[----:B------:R-:W-:-:S02]  /*5970*/  IMAD.MOV.U32 R9, RZ, RZ, 0x1 ;  /* 0x00000001ff097424 */ /* 0x000fc400078e00ff */
[----:B------:R-:W-:Y:S02]  /*5980*/  @P0 IMAD R23, R22, R20, R3 ;  /* 0x0000001416170224 */ /* 0x000fe400078e0203 */
[----:B0-----:R-:W-:Y:S02]  /*5990*/  IMAD R3, R8, R28, R19 ;  /* 0x0000001c08037224 */ /* 0x001fe400078e0213 */
[----:B------:R-:W-:Y:S02]  /*59a0*/  IMAD R13, R6, R29, R23 ;  /* 0x0000001d060d7224 */ /* 0x000fe400078e0217 */
[----:B------:R-:W-:Y:S02]  /*59b0*/  IMAD R6, R3, R21, R12 ;  /* 0x0000001503067224 */ /* 0x000fe400078e020c */
[----:B------:R-:W-:-:S03]  /*59c0*/  IMAD.MOV.U32 R8, RZ, RZ, R14 ;  /* 0x000000ffff087224 */ /* 0x000fc600078e000e */
[----:B------:R-:W-:Y:S02]  /*59d0*/  SEL R20, R6, R13, !P0 ;  /* 0x0000000d06147207 */ /* 0x000fe40004000000 */
[----:B------:R-:W-:-:S07]  /*59e0*/  SEL R13, R13, R6, !P0 ;  /* 0x000000060d0d7207 */ /* 0x000fce0004000000 */
.L_x_163:
[----:B------:R-:W-:-:S08]  /*59f0*/  NOP ;  /* 0x0000000000007918 */ /* 0x000fd00000000000 */
[----:B------:R-:W0:-:S00]  /*5a00*/  USETMAXREG.DEALLOC.CTAPOOL 0x28 ;  /* 0x00000028000079c8 */ /* 0x000e0000080e0500 */
[----:B0-----:R-:W-:-:S13]  /*5a10*/  ISETP.NE.AND P0, PT, R0, RZ, PT ;  /* 0x000000ff0000720c */ /* 0x001fda0003f05270 */
[----:B------:R-:W-:Y:S05]  /*5a20*/  @P0 EXIT ;  /* 0x000000000000094d */ /* 0x000fea0003800000 */
[----:B------:R-:W-:Y:S01]  /*5a30*/  LOP3.LUT P0, RZ, R9, 0xff, RZ, 0xc0, !PT ;  /* 0x000000ff09ff7812 */ /* 0x000fe2000780c0ff */
[----:B------:R-:W-:Y:S02]  /*5a40*/  IMAD.MOV.U32 R0, RZ, RZ, 0x1 ;  /* 0x00000001ff007424 */ /* 0x000fe400078e00ff */
[----:B------:R-:W-:-:S10]  /*5a50*/  IMAD.MOV.U32 R3, RZ, RZ, RZ ;  /* 0x000000ffff037224 */ /* 0x000fd400078e00ff */
[----:B------:R-:W-:Y:S05]  /*5a60*/  @!P0 BRA `(.L_x_166) ;  /* 0x0000000c00148947 */ /* 0x000fea0003800000 */
[----:B------:R-:W0:Y:S01]  /*5a70*/  LDC R0, c[0x0][0x28c] ;  /* 0x0000a300ff007b82 */ /* 0x000e220000000800 */
[----:B------:R-:W-:Y:S01]  /*5a80*/  LOP3.LUT P0, RZ, R4, 0x1f, RZ, 0xc0, !PT ;  /* 0x0000001f04ff7812 */ /* 0x000fe2000780c0ff */
[----:B------:R-:W-:Y:S01]  /*5a90*/  ULDC UR5, c[0x0][0x658] ;  /* 0x0001960000057ab9 */ /* 0x000fe20000000800 */
[----:B------:R-:W-:Y:S01]  /*5aa0*/  UMOV UR6, 0xffffffff ;  /* 0xffffffff00067882 */ /* 0x000fe20000000000 */
[----:B------:R-:W-:Y:S01]  /*5ab0*/  BSSY B0, `(.L_x_166) ;  /* 0x00000c0000007945 */ /* 0x000fe20003800000 */
[----:B------:R-:W-:Y:S01]  /*5ac0*/  USHF.L.U32 UR6, UR6, UR5, URZ ;  /* 0x0000000506067299 */ /* 0x000fe2000800063f */
[C---:B------:R-:W-:Y:S01]  /*5ad0*/  ISETP.NE.AND P2, PT, R5.reuse, RZ, PT ;  /* 0x000000ff0500720c */ /* 0x040fe20003f45270 */
[----:B------:R-:W-:Y:S01]  /*5ae0*/  IMAD.MOV.U32 R11, RZ, RZ, 0x1 ;  /* 0x00000001ff0b7424 */ /* 0x000fe200078e00ff */
[----:B------:R-:W-:Y:S01]  /*5af0*/  ISETP.NE.OR P0, PT, R5, RZ, !P0 ;  /* 0x000000ff0500720c */ /* 0x000fe20004705670 */
[----:B------:R-:W-:Y:S01]  /*5b00*/  ULDC UR4, c[0x0][0x600] ;  /* 0x0001800000047ab9 */ /* 0x000fe20000000800 */
[----:B------:R-:W-:Y:S01]  /*5b10*/  LOP3.LUT R19, R18, 0x2, RZ, 0xfc, !PT ;  /* 0x0000000212137812 */ /* 0x000fe200078efcff */
[----:B------:R-:W-:Y:S01]  /*5b20*/  UMOV UR7, 0x1 ;  /* 0x0000000100077882 */ /* 0x000fe20000000000 */
[----:B------:R-:W-:-:S02]  /*5b30*/  UIADD3 UR15, UR4, -0x1, URZ ;  /* 0xffffffff040f7890 */ /* 0x000fc4000fffe03f */
[----:B------:R-:W-:Y:S02]  /*5b40*/  USHF.L.U32 UR17, UR7, UR5, URZ ;  /* 0x0000000507117299 */ /* 0x000fe4000800063f */
[----:B------:R-:W-:Y:S01]  /*5b50*/  ULOP3.LUT UR16, URZ, UR6, URZ, 0x33, !UPT ;  /* 0x000000063f107292 */ /* 0x000fe2000f8e333f */
[----:B------:R-:W-:Y:S01]  /*5b60*/  ULDC.64 UR20, c[0x0][0x198] ;  /* 0x0000660000147ab9 */ /* 0x000fe20000000a00 */
[----:B0-----:R-:W-:-:S05]  /*5b70*/  VIADD R0, R0, 0x1f ;  /* 0x0000001f00007836 */ /* 0x001fca0000000000 */
[----:B------:R-:W-:-:S04]  /*5b80*/  SHF.R.S32.HI R3, RZ, 0x1f, R0 ;  /* 0x0000001fff037819 */ /* 0x000fc80000011400 */
[----:B------:R-:W-:Y:S01]  /*5b90*/  LEA.HI R3, R3, R0, RZ, 0x5 ;  /* 0x0000000003037211 */ /* 0x000fe200078f28ff */
[----:B------:R-:W-:-:S03]  /*5ba0*/  IMAD.MOV.U32 R0, RZ, RZ, 0x1 ;  /* 0x00000001ff007424 */ /* 0x000fc600078e00ff */
[----:B------:R-:W-:Y:S01]  /*5bb0*/  SHF.R.S32.HI R12, RZ, 0x5, R3 ;  /* 0x00000005ff0c7819 */ /* 0x000fe20000011403 */
[----:B------:R-:W-:-:S04]  /*5bc0*/  IMAD.MOV.U32 R3, RZ, RZ, RZ ;  /* 0x000000ffff037224 */ /* 0x000fc800078e00ff */
[----:B------:R-:W-:-:S07]  /*5bd0*/  VIADD R10, R12, 0x1 ;  /* 0x000000010c0a7836 */ /* 0x000fce0000000000 */
.L_x_178:
[----:B------:R-:W-:-:S03]  /*5be0*/  UMOV UR4, 0xffffffff ;  /* 0xffffffff00047882 */ /* 0x000fc60000000000 */
[----:B------:R-:W-:Y:S05]  /*5bf0*/  BRA.DIV UR4, `(.L_x_167) ;  /* 0x0000000e04987947 */ /* 0x000fea000b800000 */
[----:B------:R-:W-:-:S13]  /*5c00*/  ELECT P6, URZ, PT ;  /* 0x00000000003f782f */ /* 0x000fda00038c0000 */
.L_x_189:
[----:B------:R-:W0:Y:S01]  /*5c10*/  LDC R4, c[0x0][0x28c] ;  /* 0x0000a300ff047b82 */ /* 0x000e220000000800 */
[----:B------:R-:W-:Y:S01]  /*5c20*/  BSSY B1, `(.L_x_168) ;  /* 0x0000035000017945 */ /* 0x000fe20003800000 */
[----:B0-----:R-:W-:-:S13]  /*5c30*/  ISETP.LT.OR P6, PT, R4, 0x1, !P6 ;  /* 0x000000010400780c */ /* 0x001fda00077c1670 */
[----:B------:R-:W-:Y:S05]  /*5c40*/  @P6 BRA `(.L_x_169) ;  /* 0x0000000000c86947 */ /* 0x000fea0003800000 */
[----:B------:R-:W-:Y:S02]  /*5c50*/  IMAD.SHL.U32 R20, R20, 0x80, RZ ;  /* 0x0000008014147824 */ /* 0x000fe400078e00ff */
[----:B------:R-:W-:Y:S02]  /*5c60*/  IMAD.SHL.U32 R13, R13, 0x80, RZ ;  /* 0x000000800d0d7824 */ /* 0x000fe400078e00ff */
[----:B------:R-:W-:Y:S02]  /*5c70*/  IMAD.MOV.U32 R21, RZ, RZ, RZ ;  /* 0x000000ffff157224 */ /* 0x000fe400078e00ff */
[----:B------:R-:W-:Y:S02]  /*5c80*/  IMAD.MOV.U32 R4, RZ, RZ, R10 ;  /* 0x000000ffff047224 */ /* 0x000fe400078e000a */
[----:B------:R-:W-:Y:S02]  /*5c90*/  IMAD.MOV.U32 R5, RZ, RZ, R0 ;  /* 0x000000ffff057224 */ /* 0x000fe400078e0000 */
[----:B------:R-:W-:-:S07]  /*5ca0*/  IMAD.MOV.U32 R6, RZ, RZ, R3 ;  /* 0x000000ffff067224 */ /* 0x000fce00078e0003 */
.L_x_173:
[----:B------:R-:W0:Y:S01]  /*5cb0*/  S2R R14, SR_CgaCtaId ;  /* 0x00000000000e7919 */ /* 0x000e220000008800 */
[----:B------:R-:W-:Y:S01]  /*5cc0*/  MOV R7, 0x400 ;  /* 0x0000040000077802 */ /* 0x000fe20000000f00 */
[----:B------:R-:W1:Y:S03]  /*5cd0*/  @!P2 LDC R9, c[0x0][0x500] ;  /* 0x00014000ff09ab82 */ /* 0x000e660000000800 */
[----:B0-----:R-:W-:Y:S02]  /*5ce0*/  LEA R15, R14, R7, 0x18 ;  /* 0x000000070e0f7211 */ /* 0x001fe400078ec0ff */
[----:B------:R-:W-:-:S03]  /*5cf0*/  SHF.L.U32 R7, R5, 0x1f, RZ ;  /* 0x0000001f05077819 */ /* 0x000fc600000006ff */
[----:B------:R-:W-:-:S04]  /*5d00*/  IMAD R14, R6, 0x8, R15 ;  /* 0x00000008060e7824 */ /* 0x000fc800078e020f */
[----:B------:R-:W0:Y:S02]  /*5d10*/  SYNCS.PHASECHK.TRANS64.TRYWAIT P1, [R14+URZ+0x20], R7 ;  /* 0x000020070e0075a7 */ /* 0x000e24000802017f */
[----:B01----:R-:W-:Y:S05]  /*5d20*/  @!P1 BRA `(.L_x_170) ;  /* 0x0000000c006c9947 */ /* 0x003fea0003800000 */
.L_x_190:
[----:B0-----:R-:W-:Y:S01]  /*5d30*/  PRMT R7, R19, 0x9910, RZ ;  /* 0x0000991013077816 */ /* 0x001fe200000000ff */
[----:B------:R0:W-:Y:S03]  /*5d40*/  @!P2 SYNCS.ARRIVE.TRANS64 RZ, [R14+URZ], R9 ;  /* 0x000000090effa9a7 */ /* 0x0001e6000800003f */
[----:B------:R-:W-:-:S13]  /*5d50*/  ISETP.NE.AND P1, PT, R7, 0x2, PT ;  /* 0x000000020700780c */ /* 0x000fda0003f25270 */
[----:B0-----:R-:W-:Y:S05]  /*5d60*/  @P1 BRA `(.L_x_171) ;  /* 0x0000000000041947 */ /* 0x001fea0003800000 */
[----:B------:R-:W-:Y:S01]  /*5d70*/  BPT.TRAP 0x1 ;  /* 0x000000040000795c */ /* 0x000fe20000300000 */
.L_x_171:
[----:B------:R-:W-:Y:S05]  /*5d80*/  @P0 BRA `(.L_x_172) ;  /* 0x0000000000040947 */ /* 0x000fea0003800000 */
[----:B------:R-:W-:Y:S01]  /*5d90*/  BPT.TRAP 0x1 ;  /* 0x000000040000795c */ /* 0x000fe20000300000 */
.L_x_172:
[----:B------:R-:W-:Y:S01]  /*5da0*/  IMAD R15, R6, 0x1000, R15 ;  /* 0x00001000060f7824 */ /* 0x000fe200078e020f */
[----:B------:R-:W-:Y:S01]  /*5db0*/  R2UR UR9, R14 ;  /* 0x000000000e0972ca */ /* 0x000fe200000e0000 */
[----:B------:R-:W-:Y:S01]  /*5dc0*/  VIADD R4, R4, 0xffffffff ;  /* 0xffffffff04047836 */ /* 0x000fe20000000000 */
[----:B------:R-:W-:Y:S01]  /*5dd0*/  UIADD3 UR4, UP0, UR20, 0xf0, URZ ;  /* 0x000000f014047890 */ /* 0x000fe2000ff1e03f */
[----:B------:R-:W-:Y:S01]  /*5de0*/  R2UR UR11, R13 ;  /* 0x000000000d0b72ca */ /* 0x000fe200000e0000 */
[----:B------:R-:W-:Y:S01]  /*5df0*/  UIADD3 UR22, UP1, UR20, 0x1f0, URZ ;  /* 0x000001f014167890 */ /* 0x000fe2000ff3e03f */
[----:B------:R-:W-:Y:S01]  /*5e00*/  R2UR UR8, R15 ;  /* 0x000000000f0872ca */ /* 0x000fe200000e0000 */
[----:B------:R-:W-:Y:S01]  /*5e10*/  UIADD3.X UR5, URZ, UR21, URZ, UP0, !UPT ;  /* 0x000000153f057290 */ /* 0x000fe200087fe43f */
[C---:B------:R-:W-:Y:S01]  /*5e20*/  R2UR UR10, R21.reuse ;  /* 0x00000000150a72ca */ /* 0x040fe200000e0000 */
[----:B------:R-:W-:Y:S01]  /*5e30*/  VIADD R6, R6, 0x1 ;  /* 0x0000000106067836 */ /* 0x000fe20000000000 */
[----:B------:R-:W-:Y:S01]  /*5e40*/  R2UR UR12, R8 ;  /* 0x00000000080c72ca */ /* 0x000fe200000e0000 */
[----:B------:R-:W-:Y:S01]  /*5e50*/  UIADD3.X UR23, URZ, UR21, URZ, UP1, !UPT ;  /* 0x000000153f177290 */ /* 0x000fe20008ffe43f */
[----:B------:R-:W-:Y:S01]  /*5e60*/  R2UR UR18, R20 ;  /* 0x00000000141272ca */ /* 0x000fe200000e0000 */
[----:B------:R-:W-:Y:S01]  /*5e70*/  UMOV UR6, 0x0 ;  /* 0x0000000000067882 */ /* 0x000fe20000000000 */
[----:B------:R-:W-:Y:S01]  /*5e80*/  ISETP.GT.AND P3, PT, R4, 0x1, PT ;  /* 0x000000010400780c */ /* 0x000fe20003f64270 */
[----:B------:R-:W-:Y:S01]  /*5e90*/  UMOV UR7, 0x10000000 ;  /* 0x1000000000077882 */ /* 0x000fe20000000000 */
[----:B------:R-:W-:Y:S01]  /*5ea0*/  ISETP.NE.AND P1, PT, R6, 0x4, PT ;  /* 0x000000040600780c */ /* 0x000fe20003f25270 */
[----:B------:R-:W-:-:S02]  /*5eb0*/  VIADD R21, R21, 0x20 ;  /* 0x0000002015157836 */ /* 0x000fc40000000000 */
[----:B------:R-:W-:Y:S01]  /*5ec0*/  UIADD3 UR13, UR8, 0x100, URZ ;  /* 0x00000100080d7890 */ /* 0x000fe2000fffe03f */
[----:B------:R-:W-:Y:S01]  /*5ed0*/  SEL R14, RZ, 0x1, P1 ;  /* 0x00000001ff0e7807 */ /* 0x000fe20000800000 */
[----:B------:R-:W-:Y:S01]  /*5ee0*/  UIADD3 UR14, UR8, 0x4100, URZ ;  /* 0x00004100080e7890 */ /* 0x000fe2000fffe03f */
[----:B------:R-:W-:Y:S02]  /*5ef0*/  SEL R6, R6, RZ, P1 ;  /* 0x000000ff06067207 */ /* 0x000fe40000800000 */
[----:B------:R-:W-:Y:S02]  /*5f00*/  LOP3.LUT R5, R5, R14, RZ, 0x3c, !PT ;  /* 0x0000000e05057212 */ /* 0x000fe400078e3cff */
[----:B------:R-:W-:Y:S02]  /*5f10*/  UMOV UR8, UR13 ;  /* 0x0000000d00087c82 */ /* 0x000fe40008000000 */
[----:B------:R0:W-:Y:S02]  /*5f20*/  UTMALDG.3D [UR8], [UR4], desc[UR6] ;  /* 0x00000608040075b4 */ /* 0x0001e40008011000 */
[----:B0-----:R-:W-:Y:S01]  /*5f30*/  UMOV UR8, UR14 ;  /* 0x0000000e00087c82 */ /* 0x001fe20008000000 */
[----:B------:R-:W-:-:S02]  /*5f40*/  UMOV UR11, UR18 ;  /* 0x00000012000b7c82 */ /* 0x000fc40008000000 */
[----:B------:R0:W-:Y:S02]  /*5f50*/  UTMALDG.3D [UR8], [UR22], desc[UR6] ;  /* 0x00000608160075b4 */ /* 0x0001e40008011000 */
[----:B0-----:R-:W-:Y:S05]  /*5f60*/  @P3 BRA `(.L_x_173) ;  /* 0xfffffffc00503947 */ /* 0x001fea000383ffff */
.L_x_169:
[----:B------:R-:W-:Y:S05]  /*5f70*/  BSYNC B1 ;  /* 0x0000000000017941 */ /* 0x000fea0003800000 */
.L_x_168:
[----:B------:R-:W-:Y:S01]  /*5f80*/  LOP3.LUT P3, RZ, R11, 0xff, RZ, 0xc0, !PT ;  /* 0x000000ff0bff7812 */ /* 0x000fe2000786c0ff */
[----:B------:R-:W-:Y:S01]  /*5f90*/  IMAD.IADD R3, R12, 0x1, R3 ;  /* 0x000000010c037824 */ /* 0x000fe200078e0203 */
[----:B------:R-:W-:Y:S01]  /*5fa0*/  IADD3 R16, P4, R16, UR36, RZ ;  /* 0x0000002410107c10 */ /* 0x000fe2000ff9e0ff */
[----:B------:R-:W-:Y:S01]  /*5fb0*/  ULDC.64 UR4, c[0x0][0x650] ;  /* 0x0001940000047ab9 */ /* 0x000fe20000000a00 */
[----:B------:R-:W-:Y:S01]  /*5fc0*/  BSSY B1, `(.L_x_174) ;  /* 0x000006c000017945 */ /* 0x000fe20003800000 */
[----:B------:R-:W-:Y:S01]  /*5fd0*/  IMAD.MOV.U32 R13, RZ, RZ, -0x1 ;  /* 0xffffffffff0d7424 */ /* 0x000fe200078e00ff */
[----:B------:R-:W-:Y:S01]  /*5fe0*/  ISETP.GT.U32.AND P1, PT, R3, 0x3, PT ;  /* 0x000000030300780c */ /* 0x000fe20003f24070 */
[----:B------:R-:W-:Y:S01]  /*5ff0*/  IMAD.MOV.U32 R20, RZ, RZ, -0x1 ;  /* 0xffffffffff147424 */ /* 0x000fe200078e00ff */
[----:B------:R-:W-:Y:S01]  /*6000*/  SHF.R.U32.HI R4, RZ, 0x2, R3 ;  /* 0x00000002ff047819 */ /* 0x000fe20000011603 */
[----:B------:R-:W-:Y:S01]  /*6010*/  IMAD.MOV.U32 R8, RZ, RZ, -0x1 ;  /* 0xffffffffff087424 */ /* 0x000fe200078e00ff */
[----:B------:R-:W-:-:S02]  /*6020*/  ISETP.LT.U32.AND P1, PT, R12, 0x4, P1 ;  /* 0x000000040c00780c */ /* 0x000fc40000f21070 */
[----:B------:R-:W-:Y:S01]  /*6030*/  IADD3.X R17, R17, UR42, RZ, P4, !PT ;  /* 0x0000002a11117c10 */ /* 0x000fe2000a7fe4ff */
[----:B------:R-:W0:Y:S01]  /*6040*/  @P3 S2R R6, SR_CgaCtaId ;  /* 0x0000000000063919 */ /* 0x000e220000008800 */
[----:B------:R-:W-:Y:S02]  /*6050*/  @P3 MOV R5, 0x400 ;  /* 0x0000040000053802 */ /* 0x000fe40000000f00 */
[----:B------:R-:W-:Y:S02]  /*6060*/  ISETP.GE.U32.AND P4, PT, R16, UR4, PT ;  /* 0x0000000410007c0c */ /* 0x000fe4000bf86070 */
[----:B------:R-:W-:Y:S02]  /*6070*/  LOP3.LUT R4, R4, 0x1, RZ, 0xc0, !PT ;  /* 0x0000000104047812 */ /* 0x000fe400078ec0ff */
[----:B------:R-:W-:Y:S02]  /*6080*/  LOP3.LUT R3, R3, 0x3, RZ, 0xc0, !PT ;  /* 0x0000000303037812 */ /* 0x000fe400078ec0ff */
[----:B------:R-:W-:-:S02]  /*6090*/  PRMT R11, RZ, 0x7610, R11 ;  /* 0x00007610ff0b7816 */ /* 0x000fc4000000000b */
[----:B0-----:R-:W-:-:S04]  /*60a0*/  @P3 LEA R5, R6, R5, 0x18 ;  /* 0x0000000506053211 */ /* 0x001fc800078ec0ff */
[----:B------:R0:W-:Y:S01]  /*60b0*/  @P3 SYNCS.ARRIVE.TRANS64.A1T0 RZ, [R5+URZ+0x58], RZ ;  /* 0x000058ff05ff39a7 */ /* 0x0001e2000810003f */
[----:B------:R-:W-:-:S04]  /*60c0*/  ISETP.NE.U32.AND P3, PT, R4, 0x1, PT ;  /* 0x000000010400780c */ /* 0x000fc80003f65070 */
[----:B------:R-:W-:Y:S02]  /*60d0*/  ISETP.GT.U32.AND P3, PT, R12, 0x3, !P3 ;  /* 0x000000030c00780c */ /* 0x000fe40005f64070 */
[----:B0-----:R-:W-:Y:S02]  /*60e0*/  SEL R5, RZ, 0x1, !P1 ;  /* 0x00000001ff057807 */ /* 0x001fe40004800000 */
[----:B------:R-:W-:Y:S02]  /*60f0*/  ISETP.GE.U32.AND.EX P1, PT, R17, UR5, PT, P4 ;  /* 0x0000000511007c0c */ /* 0x000fe4000bf26140 */
[----:B------:R-:W-:-:S04]  /*6100*/  SEL R4, RZ, 0x1, !P3 ;  /* 0x00000001ff047807 */ /* 0x000fc80005800000 */
[----:B------:R-:W-:Y:S02]  /*6110*/  LOP3.LUT R0, R4, R0, R5, 0x96, !PT ;  /* 0x0000000004007212 */ /* 0x000fe400078e9605 */
[----:B------:R-:W-:-:S05]  /*6120*/  PRMT R4, RZ, 0x7610, R4 ;  /* 0x00007610ff047816 */ /* 0x000fca0000000004 */
[----:B------:R-:W-:Y:S05]  /*6130*/  @P1 BRA `(.L_x_175) ;  /* 0x0000000400501947 */ /* 0x000fea0003800000 */
[----:B------:R-:W-:Y:S01]  /*6140*/  ULDC.64 UR4, c[0x0][0x628] ;  /* 0x00018a0000047ab9 */ /* 0x000fe20000000a00 */
[----:B------:R-:W0:Y:S01]  /*6150*/  S2R R14, SR_CTAID.X ;  /* 0x00000000000e7919 */ /* 0x000e220000002500 */
[----:B------:R-:W-:Y:S01]  /*6160*/  ISETP.NE.U32.AND P1, PT, RZ, UR4, PT ;  /* 0x00000004ff007c0c */ /* 0x000fe2000bf25070 */
[----:B------:R-:W-:Y:S01]  /*6170*/  ULDC UR7, c[0x0][0x630] ;  /* 0x00018c0000077ab9 */ /* 0x000fe20000000800 */
[----:B------:R-:W-:Y:S01]  /*6180*/  IMAD.MOV.U32 R4, RZ, RZ, R16 ;  /* 0x000000ffff047224 */ /* 0x000fe200078e0010 */
[----:B------:R-:W1:Y:S01]  /*6190*/  S2R R13, SR_CTAID.Y ;  /* 0x00000000000d7919 */ /* 0x000e620000002600 */
[----:B------:R-:W-:Y:S01]  /*61a0*/  ISETP.NE.AND.EX P1, PT, RZ, UR5, PT, P1 ;  /* 0x00000005ff007c0c */ /* 0x000fe2000bf25310 */
[----:B------:R-:W-:-:S12]  /*61b0*/  IMAD.MOV.U32 R5, RZ, RZ, R17 ;  /* 0x000000ffff057224 */ /* 0x000fd800078e0011 */
[----:B------:R-:W-:Y:S05]  /*61c0*/  @!P1 BRA `(.L_x_176) ;  /* 0x0000000000289947 */ /* 0x000fea0003800000 */
[----:B------:R-:W-:Y:S02]  /*61d0*/  ULDC UR6, c[0x0][0x634] ;  /* 0x00018d0000067ab9 */ /* 0x000fe40000000800 */
[----:B------:R-:W-:-:S05]  /*61e0*/  IADD3 R9, P1, R16, UR6, RZ ;  /* 0x0000000610097c10 */ /* 0x000fca000ff3e0ff */
[----:B------:R-:W-:-:S04]  /*61f0*/  IMAD.X R15, RZ, RZ, R17, P1 ;  /* 0x000000ffff0f7224 */ /* 0x000fc800008e0611 */
[----:B------:R-:W-:-:S04]  /*6200*/  IMAD.WIDE.U32 R6, R15, UR4, RZ ;  /* 0x000000040f067c25 */ /* 0x000fc8000f8e00ff */
[----:B------:R-:W-:-:S04]  /*6210*/  IMAD.WIDE.U32 R6, P1, R9, UR5, R6 ;  /* 0x0000000509067c25 */ /* 0x000fc8000f820006 */
[----:B------:R-:W-:-:S04]  /*6220*/  IMAD.WIDE.U32 R8, R9, UR4, RZ ;  /* 0x0000000409087c25 */ /* 0x000fc8000f8e00ff */
[----:B------:R-:W-:Y:S01]  /*6230*/  IMAD.X R5, RZ, RZ, RZ, P1 ;  /* 0x000000ffff057224 */ /* 0x000fe200008e06ff */
[----:B------:R-:W-:Y:S01]  /*6240*/  IADD3 RZ, P1, R9, R6, RZ ;  /* 0x0000000609ff7210 */ /* 0x000fe20007f3e0ff */
[----:B------:R-:W-:-:S04]  /*6250*/  IMAD.MOV.U32 R4, RZ, RZ, R7 ;  /* 0x000000ffff047224 */ /* 0x000fc800078e0007 */
[----:B------:R-:W-:-:S08]  /*6260*/  IMAD.WIDE.U32.X R4, R15, UR5, R4, P1 ;  /* 0x000000050f047c25 */ /* 0x000fd000088e0404 */
.L_x_176:
[--C-:B------:R-:W-:Y:S01]  /*6270*/  SHF.R.U64 R8, R4, UR7, R5.reuse ;  /* 0x0000000704087c19 */ /* 0x100fe20008001205 */
[----:B------:R-:W-:Y:S01]  /*6280*/  ULDC.64 UR4, c[0x0][0x620] ;  /* 0x0001880000047ab9 */ /* 0x000fe20000000a00 */
[----:B------:R-:W-:Y:S01]  /*6290*/  SHF.R.U32.HI R4, RZ, UR7, R5 ;  /* 0x00000007ff047c19 */ /* 0x000fe20008011605 */
[----:B------:R-:W2:Y:S01]  /*62a0*/  LDC R25, c[0x0][0x144] ;  /* 0x00005100ff197b82 */ /* 0x000ea20000000800 */
[----:B------:R-:W-:Y:S01]  /*62b0*/  IADD3 R7, P1, RZ, -R8, RZ ;  /* 0x80000008ff077210 */ /* 0x000fe20007f3e0ff */
[----:B------:R-:W-:Y:S01]  /*62c0*/  ULDC.64 UR8, c[0x0][0x640] ;  /* 0x0001900000087ab9 */ /* 0x000fe20000000a00 */
[----:B0-----:R-:W-:Y:S01]  /*62d0*/  I2FP.F32.U32 R9, R14 ;  /* 0x0000000e00097245 */ /* 0x001fe20000201000 */
[----:B------:R-:W-:Y:S02]  /*62e0*/  ULDC UR6, c[0x0][0x608] ;  /* 0x0001820000067ab9 */ /* 0x000fe40000000800 */
[----:B------:R-:W-:Y:S01]  /*62f0*/  IMAD.X R4, RZ, RZ, ~R4, P1 ;  /* 0x000000ffff047224 */ /* 0x000fe200008e0e04 */
[----:B------:R-:W-:Y:S01]  /*6300*/  ISETP.NE.U32.AND P1, PT, RZ, UR8, PT ;  /* 0x00000008ff007c0c */ /* 0x000fe2000bf25070 */
[----:B------:R-:W0:Y:S02]  /*6310*/  LDC R20, c[0x0][0x148] ;  /* 0x00005200ff147b82 */ /* 0x000e240000000800 */
[----:B------:R-:W-:Y:S01]  /*6320*/  IMAD R6, R4, UR4, RZ ;  /* 0x0000000404067c24 */ /* 0x000fe2000f8e02ff */
[----:B------:R-:W-:Y:S01]  /*6330*/  ISETP.NE.AND.EX P1, PT, RZ, UR9, PT, P1 ;  /* 0x00000009ff007c0c */ /* 0x000fe2000bf25310 */
[----:B------:R-:W-:Y:S01]  /*6340*/  IMAD.WIDE.U32 R4, R7, UR4, R16 ;  /* 0x0000000407047c25 */ /* 0x000fe2000f8e0010 */
[----:B------:R-:W-:-:S03]  /*6350*/  ULDC UR4, c[0x0][0x150] ;  /* 0x0000540000047ab9 */ /* 0x000fc60000000800 */
[----:B------:R-:W-:Y:S02]  /*6360*/  IMAD R7, R7, UR5, R6 ;  /* 0x0000000507077c24 */ /* 0x000fe4000f8e0206 */
[----:B------:R-:W-:Y:S01]  /*6370*/  FMUL R6, R9, UR4 ;  /* 0x0000000409067c20 */ /* 0x000fe20008400000 */
[----:B------:R-:W-:Y:S01]  /*6380*/  ULDC UR4, c[0x0][0x618] ;  /* 0x0001860000047ab9 */ /* 0x000fe20000000800 */
[----:B------:R-:W-:Y:S01]  /*6390*/  ULDC UR5, c[0x0][0x154] ;  /* 0x0000550000057ab9 */ /* 0x000fe20000000800 */
[----:B------:R-:W-:-:S03]  /*63a0*/  IMAD.IADD R5, R5, 0x1, R7 ;  /* 0x0000000105057824 */ /* 0x000fc600078e0207 */
[----:B------:R-:W3:Y:S02]  /*63b0*/  F2I.U32.TRUNC.NTZ R6, R6 ;  /* 0x0000000600067305 */ /* 0x000ee4000020f000 */
[----:B------:R-:W-:Y:S02]  /*63c0*/  SHF.R.U64 R9, R4, UR4, R5 ;  /* 0x0000000404097c19 */ /* 0x000fe40008001205 */
[----:B-1----:R-:W-:-:S05]  /*63d0*/  I2FP.F32.U32 R4, R13 ;  /* 0x0000000d00047245 */ /* 0x002fca0000201000 */
[----:B------:R-:W-:Y:S01]  /*63e0*/  FMUL R22, R4, UR5 ;  /* 0x0000000504167c20 */ /* 0x000fe20008400000 */
[----:B------:R-:W-:Y:S01]  /*63f0*/  SHF.R.U32.HI R4, RZ, UR4, R5 ;  /* 0x00000004ff047c19 */ /* 0x000fe20008011605 */
[----:B------:R-:W-:-:S03]  /*6400*/  ULDC UR4, c[0x0][0x658] ;  /* 0x0001960000047ab9 */ /* 0x000fc60000000800 */
[--C-:B------:R-:W-:Y:S01]  /*6410*/  SHF.R.U64 R21, R9, UR6, R4.reuse ;  /* 0x0000000609157c19 */ /* 0x100fe20008001204 */
[----:B------:R-:W1:Y:S01]  /*6420*/  F2I.U32.TRUNC.NTZ R22, R22 ;  /* 0x0000001600167305 */ /* 0x000e62000020f000 */
[----:B------:R-:W-:Y:S01]  /*6430*/  SHF.R.U32.HI R4, RZ, UR6, R4 ;  /* 0x00000006ff047c19 */ /* 0x000fe20008011604 */
[----:B---3--:R-:W-:-:S03]  /*6440*/  IMAD.MOV R6, RZ, RZ, -R6 ;  /* 0x000000ffff067224 */ /* 0x008fc600078e0a06 */
[----:B------:R-:W-:Y:S01]  /*6450*/  SHF.R.U64 R15, R21, UR4, R4 ;  /* 0x00000004150f7c19 */ /* 0x000fe20008001204 */
[----:B--2---:R-:W-:Y:S01]  /*6460*/  IMAD R14, R25, R6, R14 ;  /* 0x00000006190e7224 */ /* 0x004fe200078e020e */
[----:B------:R-:W-:-:S03]  /*6470*/  SHF.R.U32.HI R23, RZ, UR4, R4 ;  /* 0x00000004ff177c19 */ /* 0x000fc60008011604 */
[----:B------:R-:W-:Y:S02]  /*6480*/  IMAD.MOV.U32 R4, RZ, RZ, R15 ;  /* 0x000000ffff047224 */ /* 0x000fe400078e000f */
[----:B------:R-:W-:Y:S01]  /*6490*/  IMAD.MOV.U32 R5, RZ, RZ, R23 ;  /* 0x000000ffff057224 */ /* 0x000fe200078e0017 */
[----:B-1----:R-:W-:Y:S06]  /*64a0*/  @!P1 BRA `(.L_x_177) ;  /* 0x0000000000289947 */ /* 0x002fec0003800000 */
[----:B------:R-:W-:Y:S02]  /*64b0*/  ULDC UR4, c[0x0][0x64c] ;  /* 0x0001930000047ab9 */ /* 0x000fe40000000800 */
[----:B------:R-:W-:-:S05]  /*64c0*/  IADD3 R5, P1, R15, UR4, RZ ;  /* 0x000000040f057c10 */ /* 0x000fca000ff3e0ff */
[----:B------:R-:W-:-:S04]  /*64d0*/  IMAD.X R23, RZ, RZ, R23, P1 ;  /* 0x000000ffff177224 */ /* 0x000fc800008e0617 */
[----:B------:R-:W-:-:S04]  /*64e0*/  IMAD.WIDE.U32 R6, R23, UR8, RZ ;  /* 0x0000000817067c25 */ /* 0x000fc8000f8e00ff */
[----:B------:R-:W-:-:S04]  /*64f0*/  IMAD.WIDE.U32 R6, P1, R5, UR9, R6 ;  /* 0x0000000905067c25 */ /* 0x000fc8000f820006 */
[----:B------:R-:W-:-:S04]  /*6500*/  IMAD.WIDE.U32 R4, R5, UR8, RZ ;  /* 0x0000000805047c25 */ /* 0x000fc8000f8e00ff */
[----:B------:R-:W-:Y:S01]  /*6510*/  IMAD.MOV.U32 R4, RZ, RZ, R7 ;  /* 0x000000ffff047224 */ /* 0x000fe200078e0007 */
[----:B------:R-:W-:Y:S01]  /*6520*/  IADD3 RZ, P3, R5, R6, RZ ;  /* 0x0000000605ff7210 */ /* 0x000fe20007f7e0ff */
[----:B------:R-:W-:-:S04]  /*6530*/  IMAD.X R5, RZ, RZ, RZ, P1 ;  /* 0x000000ffff057224 */ /* 0x000fc800008e06ff */
[----:B------:R-:W-:-:S08]  /*6540*/  IMAD.WIDE.U32.X R4, R23, UR9, R4, P3 ;  /* 0x0000000917047c25 */ /* 0x000fd000098e0404 */
.L_x_177:
[----:B------:R-:W-:Y:S01]  /*6550*/  ISETP.NE.AND P1, PT, R2, 0x1, PT ;  /* 0x000000010200780c */ /* 0x000fe20003f25270 */
[----:B------:R-:W-:Y:S01]  /*6560*/  ULDC UR4, c[0x0][0x648] ;  /* 0x0001920000047ab9 */ /* 0x000fe20000000800 */
[----:B------:R-:W-:Y:S01]  /*6570*/  LOP3.LUT R21, R21, UR16, RZ, 0xc0, !PT ;  /* 0x0000001015157c12 */ /* 0x000fe2000f8ec0ff */
[----:B------:R-:W-:Y:S01]  /*6580*/  IMAD.MOV R22, RZ, RZ, -R22 ;  /* 0x000000ffff167224 */ /* 0x000fe200078e0a16 */
[----:B------:R-:W-:Y:S01]  /*6590*/  SHF.R.U64 R4, R4, UR4, R5 ;  /* 0x0000000404047c19 */ /* 0x000fe20008001205 */
[----:B------:R-:W-:Y:S01]  /*65a0*/  ULDC UR4, c[0x0][0x638] ;  /* 0x00018e0000047ab9 */ /* 0x000fe20000000800 */
[----:B------:R-:W-:Y:S01]  /*65b0*/  ULDC UR5, c[0x0][0x610] ;  /* 0x0001840000057ab9 */ /* 0x000fe20000000800 */
[----:B------:R-:W-:Y:S02]  /*65c0*/  IMAD.MOV.U32 R5, RZ, RZ, 0x1 ;  /* 0x00000001ff057424 */ /* 0x000fe400078e00ff */
[----:B------:R-:W-:Y:S02]  /*65d0*/  IMAD.MOV R6, RZ, RZ, -R4 ;  /* 0x000000ffff067224 */ /* 0x000fe400078e0a04 */
[----:B------:R-:W-:Y:S01]  /*65e0*/  IMAD R21, R4, UR17, R21 ;  /* 0x0000001104157c24 */ /* 0x000fe2000f8e0215 */
[----:B------:R-:W-:Y:S01]  /*65f0*/  LOP3.LUT R4, R9, UR15, RZ, 0xc0, !PT ;  /* 0x0000000f09047c12 */ /* 0x000fe2000f8ec0ff */
[----:B0-----:R-:W-:-:S02]  /*6600*/  @P1 IMAD R14, R20, R22, R13 ;  /* 0x00000016140e1224 */ /* 0x001fc400078e020d */
[----:B------:R-:W-:Y:S01]  /*6610*/  IMAD R15, R6, UR4, R15 ;  /* 0x00000004060f7c24 */ /* 0x000fe2000f8e020f */
[----:B------:R-:W-:Y:S01]  /*6620*/  ULDC UR4, c[0x0][0x600] ;  /* 0x0001800000047ab9 */ /* 0x000fe20000000800 */
[----:B------:R-:W-:Y:S02]  /*6630*/  IMAD R14, R21, UR5, R14 ;  /* 0x00000005150e7c24 */ /* 0x000fe4000f8e020e */
[--C-:B------:R-:W-:Y:S01]  /*6640*/  IMAD R15, R15, UR4, R4.reuse ;  /* 0x000000040f0f7c24 */ /* 0x100fe2000f8e0204 */
[----:B------:R-:W-:-:S04]  /*6650*/  PRMT R4, R5, 0x7610, R4 ;  /* 0x0000761005047816 */ /* 0x000fc80000000004 */
[----:B------:R-:W-:Y:S02]  /*6660*/  SEL R20, R15, R14, !P1 ;  /* 0x0000000e0f147207 */ /* 0x000fe40004800000 */
[----:B------:R-:W-:-:S07]  /*6670*/  SEL R13, R14, R15, !P1 ;  /* 0x0000000f0e0d7207 */ /* 0x000fce0004800000 */
.L_x_175:
[----:B------:R-:W-:Y:S05]  /*6680*/  BSYNC B1 ;  /* 0x0000000000017941 */ /* 0x000fea0003800000 */
.L_x_174:
[----:B------:R-:W-:-:S13]  /*6690*/  LOP3.LUT P1, RZ, R4, 0xff, RZ, 0xc0, !PT ;  /* 0x000000ff04ff7812 */ /* 0x000fda000782c0ff */
[----:B------:R-:W-:Y:S05]  /*66a0*/  @P1 BRA `(.L_x_178) ;  /* 0xfffffff4004c1947 */ /* 0x000fea000383ffff */
[----:B------:R-:W-:Y:S05]  /*66b0*/  BSYNC B0 ;  /* 0x0000000000007941 */ /* 0x000fea0003800000 */
.L_x_166:
[----:B------:R-:W-:-:S03]  /*66c0*/  UMOV UR4, 0xffffffff ;  /* 0xffffffff00047882 */ /* 0x000fc60000000000 */
[----:B------:R-:W-:Y:S05]  /*66d0*/  BRA.DIV UR4, `(.L_x_179) ;  /* 0x0000000604147947 */ /* 0x000fea000b800000 */
[----:B------:R-:W-:-:S13]  /*66e0*/  ELECT P6, URZ, PT ;  /* 0x00000000003f782f */ /* 0x000fda00038c0000 */
.L_x_193:
[----:B------:R-:W-:Y:S04]  /*66f0*/  BSSY B0, `(.L_x_180) ;  /* 0x000002b000007945 */ /* 0x000fe80003800000 */
[----:B------:R-:W-:Y:S05]  /*6700*/  @!P6 BRA `(.L_x_181) ;  /* 0x0000000000a4e947 */ /* 0x000fea0003800000 */
[----:B------:R-:W-:-:S04]  /*6710*/  LOP3.LUT R18, R18, 0x2, RZ, 0xfc, !PT ;  /* 0x0000000212127812 */ /* 0x000fc800078efcff */
[----:B------:R-:W-:-:S13]  /*6720*/  ISETP.NE.AND P0, PT, R18, 0x3, PT ;  /* 0x000000031200780c */ /* 0x000fda0003f05270 */
[----:B------:R-:W-:Y:S05]  /*6730*/  @!P0 BRA `(.L_x_182) ;  /* 0x0000000000048947 */ /* 0x000fea0003800000 */
[----:B------:R-:W-:Y:S01]  /*6740*/  BPT.TRAP 0x1 ;  /* 0x000000040000795c */ /* 0x000fe20000300000 */
.L_x_182:
[----:B------:R-:W0:Y:S01]  /*6750*/  S2R R5, SR_CgaCtaId ;  /* 0x0000000000057919 */ /* 0x000e220000008800 */
[----:B------:R-:W-:Y:S02]  /*6760*/  MOV R2, 0x400 ;  /* 0x0000040000027802 */ /* 0x000fe40000000f00 */
[----:B------:R-:W-:Y:S02]  /*6770*/  SHF.L.U32 R4, R0, 0x1f, RZ ;  /* 0x0000001f00047819 */ /* 0x000fe400000006ff */
[----:B0-----:R-:W-:-:S05]  /*6780*/  LEA R2, R5, R2, 0x18 ;  /* 0x0000000205027211 */ /* 0x001fca00078ec0ff */
[----:B------:R-:W-:-:S04]  /*6790*/  VIADD R2, R2, 0x20 ;  /* 0x0000002002027836 */ /* 0x000fc80000000000 */
[C---:B------:R-:W-:Y:S02]  /*67a0*/  IMAD R7, R3.reuse, 0x8, R2 ;  /* 0x0000000803077824 */ /* 0x040fe400078e0202 */
[----:B------:R-:W-:Y:S02]  /*67b0*/  VIADD R3, R3, 0x1 ;  /* 0x0000000103037836 */ /* 0x000fe40000000000 */
[----:B------:R-:W0:Y:S03]  /*67c0*/  SYNCS.PHASECHK.TRANS64.TRYWAIT P0, [R7+URZ], R4 ;  /* 0x00000004070075a7 */ /* 0x000e26000800017f */
[----:B------:R-:W-:-:S04]  /*67d0*/  ISETP.NE.AND P1, PT, R3, 0x4, PT ;  /* 0x000000040300780c */ /* 0x000fc80003f25270 */
[----:B------:R-:W-:Y:S02]  /*67e0*/  SEL R5, RZ, 0x1, P1 ;  /* 0x00000001ff057807 */ /* 0x000fe40000800000 */
[----:B------:R-:W-:Y:S02]  /*67f0*/  SEL R3, R3, RZ, P1 ;  /* 0x000000ff03037207 */ /* 0x000fe40000800000 */
[----:B------:R-:W-:-:S03]  /*6800*/  LOP3.LUT R6, R0, R5, RZ, 0x3c, !PT ;  /* 0x0000000500067212 */ /* 0x000fc600078e3cff */
[----:B------:R-:W-:Y:S01]  /*6810*/  IMAD R8, R3, 0x8, R2 ;  /* 0x0000000803087824 */ /* 0x000fe200078e0202 */
[----:B------:R-:W-:Y:S01]  /*6820*/  SHF.L.U32 R5, R6, 0x1f, RZ ;  /* 0x0000001f06057819 */ /* 0x000fe200000006ff */
[----:B0-----:R-:W-:Y:S06]  /*6830*/  @!P0 BRA `(.L_x_183) ;  /* 0x0000000000dc8947 */ /* 0x001fec0003800000 */
.L_x_194:
[----:B------:R-:W1:Y:S01]  /*6840*/  SYNCS.PHASECHK.TRANS64.TRYWAIT P0, [R8+URZ], R5 ;  /* 0x00000005080075a7 */ /* 0x000e62000800017f */
[----:B------:R-:W-:-:S05]  /*6850*/  VIADD R0, R3, 0x1 ;  /* 0x0000000103007836 */ /* 0x000fca0000000000 */
[----:B------:R-:W-:-:S04]  /*6860*/  ISETP.NE.AND P1, PT, R0, 0x4, PT ;  /* 0x000000040000780c */ /* 0x000fc80003f25270 */
[----:B------:R-:W-:Y:S02]  /*6870*/  SEL R3, RZ, 0x1, P1 ;  /* 0x00000001ff037807 */ /* 0x000fe40000800000 */
[----:B0-----:R-:W-:Y:S02]  /*6880*/  SEL R7, R0, RZ, P1 ;  /* 0x000000ff00077207 */ /* 0x001fe40000800000 */
[----:B------:R-:W-:-:S03]  /*6890*/  LOP3.LUT R9, R6, R3, RZ, 0x3c, !PT ;  /* 0x0000000306097212 */ /* 0x000fc600078e3cff */
[----:B------:R-:W-:Y:S01]  /*68a0*/  IMAD R11, R7, 0x8, R2 ;  /* 0x00000008070b7824 */ /* 0x000fe200078e0202 */
[----:B------:R-:W-:Y:S01]  /*68b0*/  SHF.L.U32 R6, R9, 0x1f, RZ ;  /* 0x0000001f09067819 */ /* 0x000fe200000006ff */
[----:B-1----:R-:W-:Y:S06]  /*68c0*/  @!P0 BRA `(.L_x_184) ;  /* 0x0000000000cc8947 */ /* 0x002fec0003800000 */
.L_x_195:
[----:B------:R-:W1:Y:S01]  /*68d0*/  SYNCS.PHASECHK.TRANS64.TRYWAIT P0, [R11+URZ], R6 ;  /* 0x000000060b0075a7 */ /* 0x000e62000800017f */
[----:B------:R-:W-:-:S05]  /*68e0*/  VIADD R0, R7, 0x1 ;  /* 0x0000000107007836 */ /* 0x000fca0000000000 */
[----:B------:R-:W-:-:S04]  /*68f0*/  ISETP.NE.AND P1, PT, R0, 0x4, PT ;  /* 0x000000040000780c */ /* 0x000fc80003f25270 */
[----:B------:R-:W-:Y:S02]  /*6900*/  SEL R4, RZ, 0x1, P1 ;  /* 0x00000001ff047807 */ /* 0x000fe40000800000 */
[----:B------:R-:W-:Y:S02]  /*6910*/  SEL R3, R0, RZ, P1 ;  /* 0x000000ff00037207 */ /* 0x000fe40000800000 */
[----:B------:R-:W-:Y:S01]  /*6920*/  LOP3.LUT R0, R9, R4, RZ, 0x3c, !PT ;  /* 0x0000000409007212 */ /* 0x000fe200078e3cff */
[----:B-1----:R-:W-:Y:S06]  /*6930*/  @!P0 BRA `(.L_x_185) ;  /* 0x0000000000c48947 */ /* 0x002fec0003800000 */
.L_x_196:
[----:B------:R-:W-:Y:S01]  /*6940*/  IMAD R3, R3, 0x8, R2 ;  /* 0x0000000803037824 */ /* 0x000fe200078e0202 */
[----:B------:R-:W-:-:S07]  /*6950*/  SHF.L.U32 R0, R0, 0x1f, RZ ;  /* 0x0000001f00007819 */ /* 0x000fce00000006ff */
.L_x_186:
[----:B--2---:R2:W3:Y:S02]  /*6960*/  SYNCS.PHASECHK.TRANS64.TRYWAIT P0, [R3+URZ], R0 ;  /* 0x00000000030075a7 */ /* 0x0044e4000800017f */
[----:B---3--:R-:W-:Y:S05]  /*6970*/  @!P0 NANOSLEEP.SYNCS 0x989680 ;  /* 0x009896800000895d */ /* 0x008fea0003900000 */
[----:B------:R-:W3:Y:S02]  /*6980*/  @!P0 SYNCS.PHASECHK.TRANS64 P0, [R3+URZ], R0 ;  /* 0x00000000030085a7 */ /* 0x000ee4000800007f */
[----:B---3--:R-:W-:Y:S05]  /*6990*/  @!P0 BRA `(.L_x_186) ;  /* 0xfffffffc00f08947 */ /* 0x008fea000383ffff */
.L_x_181:
[----:B------:R-:W-:Y:S05]  /*69a0*/  BSYNC B0 ;  /* 0x0000000000007941 */ /* 0x000fea0003800000 */
.L_x_180:
[----:B------:R-:W-:Y:S05]  /*69b0*/  EXIT ;  /* 0x000000000000794d */ /* 0x000fea0003800000 */
.L_x_17:
[----:B-1----:R1:W2:Y:S02]  /*69c0*/  SYNCS.PHASECHK.TRANS64.TRYWAIT P1, [R3+URZ], R0 ;  /* 0x00000000030075a7 */ /* 0x0022a4000802017f */
[----:B--2---:R-:W-:Y:S05]  /*69d0*/  @!P1 NANOSLEEP.SYNCS 0x989680 ;  /* 0x009896800000995d */ /* 0x004fea0003900000 */
[----:B------:R-:W2:Y:S02]  /*69e0*/  @!P1 SYNCS.PHASECHK.TRANS64 P1, [R3+URZ], R0 ;  /* 0x00000000030095a7 */ /* 0x000ea4000802007f */
[----:B--2---:R-:W-:Y:S05]  /*69f0*/  @!P1 BRA `(.L_x_17) ;  /* 0xfffffffc00f09947 */ /* 0x004fea000383ffff */
[----:B------:R-:W-:Y:S05]  /*6a00*/  BRA `(.L_x_16) ;  /* 0xffffffa800a47947 */ /* 0x000fea000383ffff */
.L_x_22:
[----:B-1----:R1:W2:Y:S02]  /*6a10*/  SYNCS.PHASECHK.TRANS64.TRYWAIT P1, [R5+URZ], R4 ;  /* 0x00000004050075a7 */ /* 0x0022a4000802017f */
[----:B--2---:R-:W-:Y:S05]  /*6a20*/  @!P1 NANOSLEEP.SYNCS 0x989680 ;  /* 0x009896800000995d */ /* 0x004fea0003900000 */
[----:B------:R-:W2:Y:S02]  /*6a30*/  @!P1 SYNCS.PHASECHK.TRANS64 P1, [R5+URZ], R4 ;  /* 0x00000004050095a7 */ /* 0x000ea4000802007f */
[----:B--2---:R-:W-:Y:S05]  /*6a40*/  @!P1 BRA `(.L_x_22) ;  /* 0xfffffffc00f09947 */ /* 0x004fea000383ffff */
[----:B------:R-:W-:Y:S05]  /*6a50*/  BRA `(.L_x_21) ;  /* 0xffffffac00247947 */ /* 0x000fea000383ffff */
.L_x_167:
[----:B------:R-:W-:Y:S01]  /*6a60*/  BSSY B1, `(.L_x_187) ;  /* 0x0000006000017945 */ /* 0x000fe20003800000 */
[----:B------:R-:W-:-:S07]  /*6a70*/  IMAD.MOV.U32 R15, RZ, RZ, -0x1 ;  /* 0xffffffffff0f7424 */ /* 0x000fce00078e00ff */
[----:B------:R-:W-:Y:S05]  /*6a80*/  WARPSYNC.COLLECTIVE R15, `(.L_x_188) ;  /* 0x000000000f0c7348 */ /* 0x000fea0003c00000 */
[----:B------:R-:W-:Y:S02]  /*6a90*/  ELECT P6, UR62, PT ;  /* 0x00000000003e782f */ /* 0x000fe400038c0000 */
[----:B------:R-:W-:Y:S01]  /*6aa0*/  MOV R14, UR62 ;  /* 0x0000003e000e7c02 */ /* 0x000fe20008000f00 */
[----:B------:R-:W-:Y:S10]  /*6ab0*/  ENDCOLLECTIVE ;  /* 0x000000000000791b */ /* 0x000ff40003800000 */
.L_x_188:
[----:B------:R-:W-:Y:S05]  /*6ac0*/  BSYNC B1 ;  /* 0x0000000000017941 */ /* 0x000fea0003800000 */
.L_x_187:
[----:B------:R-:W-:Y:S05]  /*6ad0*/  BRA `(.L_x_189) ;  /* 0xfffffff0004c7947 */ /* 0x000fea000383ffff */
.L_x_170:
[----:B0-----:R0:W1:Y:S02]  /*6ae0*/  SYNCS.PHASECHK.TRANS64.TRYWAIT P1, [R14+URZ+0x20], R7 ;  /* 0x000020070e0075a7 */ /* 0x001064000802017f */
[----:B-1----:R-:W-:Y:S05]  /*6af0*/  @!P1 NANOSLEEP.SYNCS 0x989680 ;  /* 0x009896800000995d */ /* 0x002fea0003900000 */
[----:B------:R-:W1:Y:S02]  /*6b00*/  @!P1 SYNCS.PHASECHK.TRANS64 P1, [R14+URZ+0x20], R7 ;  /* 0x000020070e0095a7 */ /* 0x000e64000802007f */
[----:B-1----:R-:W-:Y:S05]  /*6b10*/  @!P1 BRA `(.L_x_170) ;  /* 0xfffffffc00f09947 */ /* 0x002fea000383ffff */
[----:B------:R-:W-:Y:S05]  /*6b20*/  BRA `(.L_x_190) ;  /* 0xfffffff000807947 */ /* 0x000fea000383ffff */
.L_x_179:
[----:B------:R-:W-:Y:S01]  /*6b30*/  BSSY B0, `(.L_x_191) ;  /* 0x0000006000007945 */ /* 0x000fe20003800000 */
[----:B------:R-:W-:-:S07]  /*6b40*/  IMAD.MOV.U32 R15, RZ, RZ, -0x1 ;  /* 0xffffffffff0f7424 */ /* 0x000fce00078e00ff */
[----:B------:R-:W-:Y:S05]  /*6b50*/  WARPSYNC.COLLECTIVE R15, `(.L_x_192) ;  /* 0x000000000f0c7348 */ /* 0x000fea0003c00000 */
[----:B------:R-:W-:Y:S02]  /*6b60*/  ELECT P6, UR62, PT ;  /* 0x00000000003e782f */ /* 0x000fe400038c0000 */
[----:B------:R-:W-:Y:S01]  /*6b70*/  MOV R14, UR62 ;  /* 0x0000003e000e7c02 */ /* 0x000fe20008000f00 */
[----:B------:R-:W-:Y:S10]  /*6b80*/  ENDCOLLECTIVE ;  /* 0x000000000000791b */ /* 0x000ff40003800000 */
.L_x_192:
[----:B------:R-:W-:Y:S05]  /*6b90*/  BSYNC B0 ;  /* 0x0000000000007941 */ /* 0x000fea0003800000 */
.L_x_191:
[----:B------:R-:W-:Y:S05]  /*6ba0*/  BRA `(.L_x_193) ;  /* 0xfffffff800d07947 */ /* 0x000fea000383ffff */
.L_x_183:
[----:B0-----:R0:W1:Y:S02]  /*6bb0*/  SYNCS.PHASECHK.TRANS64.TRYWAIT P0, [R7+URZ], R4 ;  /* 0x00000004070075a7 */ /* 0x001064000800017f */
[----:B-1----:R-:W-:Y:S05]  /*6bc0*/  @!P0 NANOSLEEP.SYNCS 0x989680 ;  /* 0x009896800000895d */ /* 0x002fea0003900000 */
[----:B------:R-:W1:Y:S02]  /*6bd0*/  @!P0 SYNCS.PHASECHK.TRANS64 P0, [R7+URZ], R4 ;  /* 0x00000004070085a7 */ /* 0x000e64000800007f */
[----:B-1----:R-:W-:Y:S05]  /*6be0*/  @!P0 BRA `(.L_x_183) ;  /* 0xfffffffc00f08947 */ /* 0x002fea000383ffff */
[----:B------:R-:W-:Y:S05]  /*6bf0*/  BRA `(.L_x_194) ;  /* 0xfffffffc00107947 */ /* 0x000fea000383ffff */
.L_x_184:
[----:B0-----:R0:W1:Y:S02]  /*6c00*/  SYNCS.PHASECHK.TRANS64.TRYWAIT P0, [R8+URZ], R5 ;  /* 0x00000005080075a7 */ /* 0x001064000800017f */
[----:B-1----:R-:W-:Y:S05]  /*6c10*/  @!P0 NANOSLEEP.SYNCS 0x989680 ;  /* 0x009896800000895d */ /* 0x002fea0003900000 */
[----:B------:R-:W1:Y:S02]  /*6c20*/  @!P0 SYNCS.PHASECHK.TRANS64 P0, [R8+URZ], R5 ;  /* 0x00000005080085a7 */ /* 0x000e64000800007f */
[----:B-1----:R-:W-:Y:S05]  /*6c30*/  @!P0 BRA `(.L_x_184) ;  /* 0xfffffffc00f08947 */ /* 0x002fea000383ffff */
[----:B------:R-:W-:Y:S05]  /*6c40*/  BRA `(.L_x_195) ;  /* 0xfffffffc00207947 */ /* 0x000fea000383ffff */
.L_x_185:
[----:B-1----:R1:W2:Y:S02]  /*6c50*/  SYNCS.PHASECHK.TRANS64.TRYWAIT P0, [R11+URZ], R6 ;  /* 0x000000060b0075a7 */ /* 0x0022a4000800017f */
[----:B--2---:R-:W-:Y:S05]  /*6c60*/  @!P0 NANOSLEEP.SYNCS 0x989680 ;  /* 0x009896800000895d */ /* 0x004fea0003900000 */
[----:B------:R-:W2:Y:S02]  /*6c70*/  @!P0 SYNCS.PHASECHK.TRANS64 P0, [R11+URZ], R6 ;  /* 0x000000060b0085a7 */ /* 0x000ea4000800007f */
[----:B--2---:R-:W-:Y:S05]  /*6c80*/  @!P0 BRA `(.L_x_185) ;  /* 0xfffffffc00f08947 */ /* 0x004fea000383ffff */
[----:B------:R-:W-:Y:S05]  /*6c90*/  BRA `(.L_x_196) ;  /* 0xfffffffc00287947 */ /* 0x000fea000383ffff */
.L_x_197:
[----:B------:R-:W-:-:S00]  /*6ca0*/  BRA `(.L_x_197) ;  /* 0xfffffffc00fc7947 */ /* 0x000fc0000383ffff */
[----:B------:R-:W-:-:S00]  /*6cb0*/  NOP ;  /* 0x0000000000007918 */ /* 0x000fc00000000000 */
        /* <DEDUP_REMOVED lines=12> */
.L_x_198:


//--------------------- .nv.global.init           --------------------------
	.section	.nv.global.init,"aw",@progbits
.nv.global.init:
	.type		$str$22,@object
	.size		$str$22,($str$23 - $str$22)
$str$22:
        /*0000*/ 	.byte	0x6b, 0x5f, 0x74, 0x69, 0x6c, 0x65, 0x5f, 0x63, 0x6f, 0x75, 0x6e, 0x74, 0x20, 0x3e, 0x3d, 0x20
        /*0010*/ 	.byte	0x31, 0x00
	.type		$str$23,@object
	.size		$str$23,(__unnamed_1 - $str$23)
$str$23:
        /*0012*/ 	.byte	0x2f, 0x74, 0x6d, 0x70, 0x2f, 0x63, 0x75, 0x74, 0x6c, 0x61, 0x73, 0x73, 0x5f, 0x73, 0x77, 0x65
        /*0022*/ 	.byte	0x65, 0x70, 0x5f, 0x73, 0x72, 0x63, 0x2f, 0x69, 0x6e, 0x63, 0x6c, 0x75, 0x64, 0x65, 0x2f, 0x63
        /*0032*/ 	.byte	0x75, 0x74, 0x6c, 0x61, 0x73, 0x73, 0x2f, 0x67, 0x65, 0x6d, 0x6d, 0x2f, 0x63, 0x6f, 0x6c, 0x6c
        /*0042*/ 	.byte	0x65, 0x63, 0x74, 0x69, 0x76, 0x65, 0x2f, 0x73, 0x6d, 0x39, 0x30, 0x5f, 0x6d, 0x6d, 0x61, 0x5f
        /*0052*/ 	.byte	0x74, 0x6d, 0x61, 0x5f, 0x67, 0x6d, 0x6d, 0x61, 0x5f, 0x73, 0x73, 0x5f, 0x77, 0x61, 0x72, 0x70
        /*0062*/ 	.byte	0x73, 0x70, 0x65, 0x63, 0x69, 0x61, 0x6c, 0x69, 0x7a, 0x65, 0x64, 0x2e, 0x68, 0x70, 0x70, 0x00
	.type		__unnamed_1,@object
	.size		__unnamed_1,(.L_0 - __unnamed_1)
__unnamed_1:
        /*0072*/ 	.byte	0x76, 0x6f, 0x69, 0x64, 0x20, 0x63, 0x75, 0x74, 0x6c, 0x61, 0x73, 0x73, 0x3a, 0x3a, 0x67, 0x65
        /* <DEDUP_REMOVED lines=171> */
        /*0b32*/ 	.byte	0x75, 0x74, 0x65, 0x3a, 0x3a, 0x69, 0x64, 0x65, 0x6e, 0x74, 0x69, 0x74, 0x79, 0x5d, 0x00
.L_0:


//--------------------- .nv.shared._ZN7cutlass13device_kernelINS_4gemm6kernel13GemmUniversalIN4cute5tupleIJiiiiEEENS1_10collective13CollectiveMmaINS1_34MainloopSm90TmaGmmaWarpSpecializedILi4ENS5_IJNS4_1CILi1EEESB_SB_EEENS1_35KernelTmaWarpSpecializedCooperativeEEENS5_IJNSA_ILi128EEESF_NSA_ILi32EEEEEEaNS5_IJlSB_lEEEaSI_NS4_8TiledMMAINS4_8MMA_AtomIJNS4_4SM904GMMA27MMA_64x128x32_S32S8S8_SS_TNEEEENS4_6LayoutINS5_IJNSA_ILi2EEESB_SB_EEENS5_IJSB_NSA_ILi0EEESS_EEEEENS5_IJNS4_10UnderscoreESV_SV_EEEEENS4_13SM90_TMA_LOADENS4_14ComposedLayoutINS4_7SwizzleILi1ELi4ELi3EEENS4_18smem_ptr_flag_bitsILi8EEENSP_INS5_IJNSA_ILi8EEESG_EEENS5_IJSG_SB_EEEEEEEvNS4_8identityESY_S18_vS19_EENS_8epilogue10collective6detail29Sm90TmaWarpSpecializedAdapterINS1C_15DefaultEpilogueIaSI_SI_NS1B_6thread17LinearCombinationIaLi1EiiLNS1G_9ScaleType4KindE0ELNS_15FloatRoundStyleE2EaEENS1_15EpilogueDefaultEEEEEvvEEEEvNT_6ParamsE --------------------------
	.section	.nv.shared._ZN7cutlass13device_kernelINS_4gemm6kernel13GemmUniversalIN4cute5tupleIJiiiiEEENS1_10collective13CollectiveMmaINS1_34MainloopSm90TmaGmmaWarpSpecializedILi4ENS5_IJNS4_1CILi1EEESB_SB_EEENS1_35KernelTmaWarpSpecializedCooperativeEEENS5_IJNSA_ILi128EEESF_NSA_ILi32EEEEEEaNS5_IJlSB_lEEEaSI_NS4_8TiledMMAINS4_8MMA_AtomIJNS4_4SM904GMMA27MMA_64x128x32_S32S8S8_SS_TNEEEENS4_6LayoutINS5_IJNSA_ILi2EEESB_SB_EEENS5_IJSB_NSA_ILi0EEESS_EEEEENS5_IJNS4_10UnderscoreESV_SV_EEEEENS4_13SM90_TMA_LOADENS4_14ComposedLayoutINS4_7SwizzleILi1ELi4ELi3EEENS4_18smem_ptr_flag_bitsILi8EEENSP_INS5_IJNSA_ILi8EEESG_EEENS5_IJSG_SB_EEEEEEEvNS4_8identityESY_S18_vS19_EENS_8epilogue10collective6detail29Sm90TmaWarpSpecializedAdapterINS1C_15DefaultEpilogueIaSI_SI_NS1B_6thread17LinearCombinationIaLi1EiiLNS1G_9ScaleType4KindE0ELNS_15FloatRoundStyleE2EaEENS1_15EpilogueDefaultEEEEEvvEEEEvNT_6ParamsE,"aw",@nobits
	.sectionflags	@""
	.align	16
	.zero		1024


//--------------------- .nv.shared.reserved.0     --------------------------
	.section	.nv.shared.reserved.0,"aw",@nobits
	.weak		__nv_reservedSMEM_offset_0_alias
	.size		__nv_reservedSMEM_offset_0_alias, 0, 0
	.other		__nv_reservedSMEM_offset_0_alias,@"STO_CUDA_RESERVED_SHARED STV_DEFAULT"
__nv_reservedSMEM_offset_0_alias:
	.zero		0


//--------------------- .nv.global                --------------------------
	.section	.nv.global,"aw",@nobits
.nv.global:
	.type		_ZN40_INTERNAL_de4b449f_4_k_cu_d636fd60_299174cute1_E,@object
	.size		_ZN40_INTERNAL_de4b449f_4_k_cu_d636fd60_299174cute1_E,(_ZN40_INTERNAL_de4b449f_4_k_cu_d636fd60_299174cuda3std3__45__cpo6cbeginE - _ZN40_INTERNAL_de4b449f_4_k_cu_d636fd60_299174cute1_E)
_ZN40_INTERNAL_de4b449f_4_k_cu_d636fd60_299174cute1_E:
	.zero		1
	.type		_ZN40_INTERNAL_de4b449f_4_k_cu_d636fd60_299174cuda3std3__45__cpo6cbeginE,@object
	.size		_ZN40_INTERNAL_de4b449f_4_k_cu_d636fd60_299174cuda3std3__45__cpo6cbeginE,(_ZN40_INTERNAL_de4b449f_4_k_cu_d636fd60_299174cuda3std3__48in_placeE - _ZN40_INTERNAL_de4b449f_4_k_cu_d636fd60_299174cuda3std3__45__cpo6cbeginE)
_ZN40_INTERNAL_de4b449f_4_k_cu_d636fd60_299174cuda3std3__45__cpo6cbeginE:
	.zero		1
	.type		_ZN40_INTERNAL_de4b449f_4_k_cu_d636fd60_299174cuda3std3__48in_placeE,@object
	.size		_ZN40_INTERNAL_de4b449f_4_k_cu_d636fd60_299174cuda3std3__48in_placeE,(_ZN40_INTERNAL_de4b449f_4_k_cu_d636fd60_299174cuda3std6ranges3__45__cpo9iter_moveE - _ZN40_INTERNAL_de4b449f_4_k_cu_d636fd60_299174cuda3std3__48in_placeE)
_ZN40_INTERNAL_de4b449f_4_k_cu_d636fd60_299174cuda3std3__48in_placeE:
	.zero		1
	.type		_ZN40_INTERNAL_de4b449f_4_k_cu_d636fd60_299174cuda3std6ranges3__45__cpo9iter_moveE,@object
	.size		_ZN40_INTERNAL_de4b449f_4_k_cu_d636fd60_299174cuda3std6ranges3__45__cpo9iter_moveE,(_ZN40_INTERNAL_de4b449f_4_k_cu_d636fd60_299174cuda3std3__45__cpo5beginE - _ZN40_INTERNAL_de4b449f_4_k_cu_d636fd60_299174cuda3std6ranges3__45__cpo9iter_moveE)
_ZN40_INTERNAL_de4b449f_4_k_cu_d636fd60_299174cuda3std6ranges3__45__cpo9iter_moveE:
	.zero		1
	.type		_ZN40_INTERNAL_de4b449f_4_k_cu_d636fd60_299174cuda3std3__45__cpo5beginE,@object
	.size		_ZN40_INTERNAL_de4b449f_4_k_cu_d636fd60_299174cuda3std3__45__cpo5beginE,(_ZN40_INTERNAL_de4b449f_4_k_cu_d636fd60_299174cuda3std3__442_GLOBAL__N__de4b449f_4_k_cu_d636fd60_299176ignoreE - _ZN40_INTERNAL_de4b449f_4_k_cu_d636fd60_299174cuda3std3__45__cpo5beginE)
_ZN40_INTERNAL_de4b449f_4_k_cu_d636fd60_299174cuda3std3__45__cpo5beginE:
	.zero		1
	.type		_ZN40_INTERNAL_de4b449f_4_k_cu_d636fd60_299174cuda3std3__442_GLOBAL__N__de4b449f_4_k_cu_d636fd60_299176ignoreE,@object
	.size		_ZN40_INTERNAL_de4b449f_4_k_cu_d636fd60_299174cuda3std3__442_GLOBAL__N__de4b449f_4_k_cu_d636fd60_299176ignoreE,(_ZN40_INTERNAL_de4b449f_4_k_cu_d636fd60_299174cute7productE - _ZN40_INTERNAL_de4b449f_4_k_cu_d636fd60_299174cuda3std3__442_GLOBAL__N__de4b449f_4_k_cu_d636fd60_299176ignoreE)
_ZN40_INTERNAL_de4b449f_4_k_cu_d636fd60_299174cuda3std3__442_GLOBAL__N__de4b449f_4_k_cu_d636fd60_299176ignoreE:
	.zero		1
	.type		_ZN40_INTERNAL_de4b449f_4_k_cu_d636fd60_299174cute7productE,@object
	.size		_ZN40_INTERNAL_de4b449f_4_k_cu_d636fd60_299174cute7productE,(_ZN40_INTERNAL_de4b449f_4_k_cu_d636fd60_299174cuda3std3__45__cpo3endE - _ZN40_INTERNAL_de4b449f_4_k_cu_d636fd60_299174cute7productE)
_ZN40_INTERNAL_de4b449f_4_k_cu_d636fd60_299174cute7productE:
	.zero		1
	.type		_ZN40_INTERNAL_de4b449f_4_k_cu_d636fd60_299174cuda3std3__45__cpo3endE,@object
	.size		_ZN40_INTERNAL_de4b449f_4_k_cu_d636fd60_299174cuda3std3__45__cpo3endE,(_ZN40_INTERNAL_de4b449f_4_k_cu_d636fd60_299174cuda3std3__419piecewise_constructE - _ZN40_INTERNAL_de4b449f_4_k_cu_d636fd60_299174cuda3std3__45__cpo3endE)
_ZN40_INTERNAL_de4b449f_4_k_cu_d636fd60_299174cuda3std3__45__cpo3endE:
	.zero		1
	.type		_ZN40_INTERNAL_de4b449f_4_k_cu_d636fd60_299174cuda3std3__419piecewise_constructE,@object
	.size		_ZN40_INTERNAL_de4b449f_4_k_cu_d636fd60_299174cuda3std3__419piecewise_constructE,(_ZN40_INTERNAL_de4b449f_4_k_cu_d636fd60_299174cuda3std3__45__cpo4cendE - _ZN40_INTERNAL_de4b449f_4_k_cu_d636fd60_299174cuda3std3__419piecewise_constructE)
_ZN40_INTERNAL_de4b449f_4_k_cu_d636fd60_299174cuda3std3__419piecewise_constructE:
	.zero		1
	.type		_ZN40_INTERNAL_de4b449f_4_k_cu_d636fd60_299174cuda3std3__45__cpo4cendE,@object
	.size		_ZN40_INTERNAL_de4b449f_4_k_cu_d636fd60_299174cuda3std3__45__cpo4cendE,(_ZN40_INTERNAL_de4b449f_4_k_cu_d636fd60_299174cuda3std6ranges3__45__cpo4swapE - _ZN40_INTERNAL_de4b449f_4_k_cu_d636fd60_299174cuda3std3__45__cpo4cendE)
_ZN40_INTERNAL_de4b449f_4_k_cu_d636fd60_299174cuda3std3__45__cpo4cendE:
	.zero		1
	.type		_ZN40_INTERNAL_de4b449f_4_k_cu_d636fd60_299174cuda3std6ranges3__45__cpo4swapE,@object
	.size		_ZN40_INTERNAL_de4b449f_4_k_cu_d636fd60_299174cuda3std6ranges3__45__cpo4swapE,(.L_8 - _ZN40_INTERNAL_de4b449f_4_k_cu_d636fd60_299174cuda3std6ranges3__45__cpo4swapE)
_ZN40_INTERNAL_de4b449f_4_k_cu_d636fd60_299174cuda3std6ranges3__45__cpo4swapE:
	.zero		1
.L_8:


//--------------------- .nv.constant0._ZN7cutlass13device_kernelINS_4gemm6kernel13GemmUniversalIN4cute5tupleIJiiiiEEENS1_10collective13CollectiveMmaINS1_34MainloopSm90TmaGmmaWarpSpecializedILi4ENS5_IJNS4_1CILi1EEESB_SB_EEENS1_35KernelTmaWarpSpecializedCooperativeEEENS5_IJNSA_ILi128EEESF_NSA_ILi32EEEEEEaNS5_IJlSB_lEEEaSI_NS4_8TiledMMAINS4_8MMA_AtomIJNS4_4SM904GMMA27MMA_64x128x32_S32S8S8_SS_TNEEEENS4_6LayoutINS5_IJNSA_ILi2EEESB_SB_EEENS5_IJSB_NSA_ILi0EEESS_EEEEENS5_IJNS4_10UnderscoreESV_SV_EEEEENS4_13SM90_TMA_LOADENS4_14ComposedLayoutINS4_7SwizzleILi1ELi4ELi3EEENS4_18smem_ptr_flag_bitsILi8EEENSP_INS5_IJNSA_ILi8EEESG_EEENS5_IJSG_SB_EEEEEEEvNS4_8identityESY_S18_vS19_EENS_8epilogue10collective6detail29Sm90TmaWarpSpecializedAdapterINS1C_15DefaultEpilogueIaSI_SI_NS1B_6thread17LinearCombinationIaLi1EiiLNS1G_9ScaleType4KindE0ELNS_15FloatRoundStyleE2EaEENS1_15EpilogueDefaultEEEEEvvEEEEvNT_6ParamsE --------------------------
	.section	.nv.constant0._ZN7cutlass13device_kernelINS_4gemm6kernel13GemmUniversalIN4cute5tupleIJiiiiEEENS1_10collective13CollectiveMmaINS1_34MainloopSm90TmaGmmaWarpSpecializedILi4ENS5_IJNS4_1CILi1EEESB_SB_EEENS1_35KernelTmaWarpSpecializedCooperativeEEENS5_IJNSA_ILi128EEESF_NSA_ILi32EEEEEEaNS5_IJlSB_lEEEaSI_NS4_8TiledMMAINS4_8MMA_AtomIJNS4_4SM904GMMA27MMA_64x128x32_S32S8S8_SS_TNEEEENS4_6LayoutINS5_IJNSA_ILi2EEESB_SB_EEENS5_IJSB_NSA_ILi0EEESS_EEEEENS5_IJNS4_10UnderscoreESV_SV_EEEEENS4_13SM90_TMA_LOADENS4_14ComposedLayoutINS4_7SwizzleILi1ELi4ELi3EEENS4_18smem_ptr_flag_bitsILi8EEENSP_INS5_IJNSA_ILi8EEESG_EEENS5_IJSG_SB_EEEEEEEvNS4_8identityESY_S18_vS19_EENS_8epilogue10collective6detail29Sm90TmaWarpSpecializedAdapterINS1C_15DefaultEpilogueIaSI_SI_NS1B_6thread17LinearCombinationIaLi1EiiLNS1G_9ScaleType4KindE0ELNS_15FloatRoundStyleE2EaEENS1_15EpilogueDefaultEEEEEvvEEEEvNT_6ParamsE,"a",@progbits
	.sectionflags	@""
	.align	4
.nv.constant0._ZN7cutlass13device_kernelINS_4gemm6kernel13GemmUniversalIN4cute5tupleIJiiiiEEENS1_10collective13CollectiveMmaINS1_34MainloopSm90TmaGmmaWarpSpecializedILi4ENS5_IJNS4_1CILi1EEESB_SB_EEENS1_35KernelTmaWarpSpecializedCooperativeEEENS5_IJNSA_ILi128EEESF_NSA_ILi32EEEEEEaNS5_IJlSB_lEEEaSI_NS4_8TiledMMAINS4_8MMA_AtomIJNS4_4SM904GMMA27MMA_64x128x32_S32S8S8_SS_TNEEEENS4_6LayoutINS5_IJNSA_ILi2EEESB_SB_EEENS5_IJSB_NSA_ILi0EEESS_EEEEENS5_IJNS4_10UnderscoreESV_SV_EEEEENS4_13SM90_TMA_LOADENS4_14ComposedLayoutINS4_7SwizzleILi1ELi4ELi3EEENS4_18smem_ptr_flag_bitsILi8EEENSP_INS5_IJNSA_ILi8EEESG_EEENS5_IJSG_SB_EEEEEEEvNS4_8identityESY_S18_vS19_EENS_8epilogue10collective6detail29Sm90TmaWarpSpecializedAdapterINS1C_15DefaultEpilogueIaSI_SI_NS1B_6thread17LinearCombinationIaLi1EiiLNS1G_9ScaleType4KindE0ELNS_15FloatRoundStyleE2EaEENS1_15EpilogueDefaultEEEEEvvEEEEvNT_6ParamsE:
	.zero		1664


//--------------------- SYMBOLS --------------------------

	.type		.nv.reservedSmem.offset0,@object
	.size		.nv.reservedSmem.offset0,0x4
	.type		__assertfail,@function
